def matmul_kernel(
    a_ptr,
    b_ptr,
    c_ptr,
    M,
    N,
    K,
    stride_am,
    stride_ak,
    stride_bk,
    stride_bn,
    stride_cm,
    stride_cn,
    BLOCK_M: tl.constexpr,
    BLOCK_N: tl.constexpr,
    BLOCK_K: tl.constexpr,
    GROUP_M: tl.constexpr,
):
    pid = tl.program_id(axis=0)
    num_pid_m = tl.cdiv(M, BLOCK_M)
    num_pid_n = tl.cdiv(N, BLOCK_N)
    num_pid_in_group = GROUP_M * num_pid_n
    group_id = pid // num_pid_in_group
    first_pid_m = group_id * GROUP_M
    group_size_m = min(num_pid_m - first_pid_m, GROUP_M)
    pid_m = first_pid_m + ((pid % num_pid_in_group) % group_size_m)
    pid_n = (pid % num_pid_in_group) // group_size_m

    offs_am = (pid_m * BLOCK_M + tl.arange(0, BLOCK_M)) % M
    offs_bn = (pid_n * BLOCK_N + tl.arange(0, BLOCK_N)) % N
    offs_k = tl.arange(0, BLOCK_K)
    a_ptrs = a_ptr + offs_am[:, None] * stride_am + offs_k[None, :] * stride_ak
    b_ptrs = b_ptr + offs_k[:, None] * stride_bk + offs_bn[None, :] * stride_bn

    acc = tl.zeros((BLOCK_M, BLOCK_N), dtype=tl.float32)
    for kk in range(0, tl.cdiv(K, BLOCK_K)):
        a = tl.load(a_ptrs, mask=offs_k[None, :] < K - kk * BLOCK_K, other=0.0)
        b = tl.load(b_ptrs, mask=offs_k[:, None] < K - kk * BLOCK_K, other=0.0)
        acc = tl.dot(a, b, acc)
        a_ptrs += BLOCK_K * stride_ak
        b_ptrs += BLOCK_K * stride_bk

    c = acc.to(c_ptr.dtype.element_ty)
    offs_cm = pid_m * BLOCK_M + tl.arange(0, BLOCK_M)
    offs_cn = pid_n * BLOCK_N + tl.arange(0, BLOCK_N)
    c_ptrs = c_ptr + offs_cm[:, None] * stride_cm + offs_cn[None, :] * stride_cn
    mask = (offs_cm[:, None] < M) & (offs_cn[None, :] < N)
    tl.store(c_ptrs, c, mask=mask)

# config = {"BLOCK_K": 128, "BLOCK_M": 256, "BLOCK_N": 64, "GROUP_M": 8, "arch": "sm_100", "dtype": "fp8e4m3", "num_ctas": 1, "num_stages": 3, "num_warps": 16}
# arch = sm_100


// ===== COMPILED SASS (sm_100a) =====

	.target	sm_100a

	.elftype	@"ET_EXEC"


//--------------------- .note.nv.tkinfo           --------------------------
	.section	.note.nv.tkinfo,"",@"SHT_NOTE"
	.sectionflags	@"SHF_NOTE_NV_TKINFO"
	.tkinfo
        /*0018*/ 	.word	0x00000081
        /*0030*/ 	.string	""
        /*0030*/ 	.string	"ptxas-blackwell"
        /*0030*/ 	.string	"Cuda compilation tools, release 12.9, V12.9.86"
        /*0030*/ 	.string	"Build cuda_12.9.r12.9/compiler.36037853_0"
        /*0030*/ 	.string	"-v  -suppress-debug-info  -lineinfo  -arch sm_100a "



//--------------------- .note.nv.cuver            --------------------------
	.section	.note.nv.cuver,"",@"SHT_NOTE"
	.sectionflags	@"SHF_NOTE_NV_CUVER"
        /*0018*/ 	.short	0x0001
        /*001a*/ 	.short	0x0064
        /*001c*/ 	.short	0x0001
        /*001e*/ 	.short	0x0000
        /*0020*/ 	.short	0x0001
        /*0022*/ 	.short	0x0000


//--------------------- .nv.info                  --------------------------
	.section	.nv.info,"",@"SHT_CUDA_INFO"
	.align	4


	//----- nvinfo : EIATTR_REGCOUNT
	.align		4
        /*0000*/ 	.byte	0x04, 0x2f
        /*0002*/ 	.short	(.L_1 - .L_0)
	.align		4
.L_0:
        /*0004*/ 	.word	index@(matmul_kernel)
        /*0008*/ 	.word	0x00000080


	//----- nvinfo : EIATTR_FRAME_SIZE
	.align		4
.L_1:
        /*000c*/ 	.byte	0x04, 0x11
        /*000e*/ 	.short	(.L_3 - .L_2)
	.align		4
.L_2:
        /*0010*/ 	.word	index@(matmul_kernel)
        /*0014*/ 	.word	0x00000158


	//----- nvinfo : EIATTR_MIN_STACK_SIZE
	.align		4
.L_3:
        /*0018*/ 	.byte	0x04, 0x12
        /*001a*/ 	.short	(.L_5 - .L_4)
	.align		4
.L_4:
        /*001c*/ 	.word	index@(matmul_kernel)
        /*0020*/ 	.word	0x00000158
.L_5:


//--------------------- .nv.info.matmul_kernel    --------------------------
	.section	.nv.info.matmul_kernel,"",@"SHT_CUDA_INFO"
	.sectionflags	@""
	.align	4


	//----- nvinfo : EIATTR_CUDA_API_VERSION
	.align		4
        /*0000*/ 	.byte	0x04, 0x37
        /*0002*/ 	.short	(.L_7 - .L_6)
.L_6:
        /*0004*/ 	.word	0x00000081


	//----- nvinfo : EIATTR_KPARAM_INFO
	.align		4
.L_7:
        /*0008*/ 	.byte	0x04, 0x17
        /*000a*/ 	.short	(.L_9 - .L_8)
.L_8:
        /*000c*/ 	.word	0x00000000
        /*0010*/ 	.short	0x000d
        /*0012*/ 	.short	0x0048
        /*0014*/ 	.byte	0x00, 0xf4, 0x21, 0x00


	//----- nvinfo : EIATTR_KPARAM_INFO
	.align		4
.L_9:
        /*0018*/ 	.byte	0x04, 0x17
        /*001a*/ 	.short	(.L_11 - .L_10)
.L_10:
        /*001c*/ 	.word	0x00000000
        /*0020*/ 	.short	0x000c
        /*0022*/ 	.short	0x0040
        /*0024*/ 	.byte	0x00, 0xf4, 0x21, 0x00


	//----- nvinfo : EIATTR_KPARAM_INFO
	.align		4
.L_11:
        /*0028*/ 	.byte	0x04, 0x17
        /*002a*/ 	.short	(.L_13 - .L_12)
.L_12:
        /*002c*/ 	.word	0x00000000
        /*0030*/ 	.short	0x000b
        /*0032*/ 	.short	0x0038
        /*0034*/ 	.byte	0x00, 0xf0, 0x11, 0x00


	//----- nvinfo : EIATTR_KPARAM_INFO
	.align		4
.L_13:
        /*0038*/ 	.byte	0x04, 0x17
        /*003a*/ 	.short	(.L_15 - .L_14)
.L_14:
        /*003c*/ 	.word	0x00000000
        /*0040*/ 	.short	0x000a
        /*0042*/ 	.short	0x0034
        /*0044*/ 	.byte	0x00, 0xf0, 0x11, 0x00


	//----- nvinfo : EIATTR_KPARAM_INFO
	.align		4
.L_15:
        /*0048*/ 	.byte	0x04, 0x17
        /*004a*/ 	.short	(.L_17 - .L_16)
.L_16:
        /*004c*/ 	.word	0x00000000
        /*0050*/ 	.short	0x0009
        /*0052*/ 	.short	0x0030
        /*0054*/ 	.byte	0x00, 0xf0, 0x11, 0x00


	//----- nvinfo : EIATTR_KPARAM_INFO
	.align		4
.L_17:
        /*0058*/ 	.byte	0x04, 0x17
        /*005a*/ 	.short	(.L_19 - .L_18)
.L_18:
        /*005c*/ 	.word	0x00000000
        /*0060*/ 	.short	0x0008
        /*0062*/ 	.short	0x002c
        /*0064*/ 	.byte	0x00, 0xf0, 0x11, 0x00


	//----- nvinfo : EIATTR_KPARAM_INFO
	.align		4
.L_19:
        /*0068*/ 	.byte	0x04, 0x17
        /*006a*/ 	.short	(.L_21 - .L_20)
.L_20:
        /*006c*/ 	.word	0x00000000
        /*0070*/ 	.short	0x0007
        /*0072*/ 	.short	0x0028
        /*0074*/ 	.byte	0x00, 0xf0, 0x11, 0x00


	//----- nvinfo : EIATTR_KPARAM_INFO
	.align		4
.L_21:
        /*0078*/ 	.byte	0x04, 0x17
        /*007a*/ 	.short	(.L_23 - .L_22)
.L_22:
        /*007c*/ 	.word	0x00000000
        /*0080*/ 	.short	0x0006
        /*0082*/ 	.short	0x0024
        /*0084*/ 	.byte	0x00, 0xf0, 0x11, 0x00


	//----- nvinfo : EIATTR_KPARAM_INFO
	.align		4
.L_23:
        /*0088*/ 	.byte	0x04, 0x17
        /*008a*/ 	.short	(.L_25 - .L_24)
.L_24:
        /*008c*/ 	.word	0x00000000
        /*0090*/ 	.short	0x0005
        /*0092*/ 	.short	0x0020
        /*0094*/ 	.byte	0x00, 0xf0, 0x11, 0x00


	//----- nvinfo : EIATTR_KPARAM_INFO
	.align		4
.L_25:
        /*0098*/ 	.byte	0x04, 0x17
        /*009a*/ 	.short	(.L_27 - .L_26)
.L_26:
        /*009c*/ 	.word	0x00000000
        /*00a0*/ 	.short	0x0004
        /*00a2*/ 	.short	0x001c
        /*00a4*/ 	.byte	0x00, 0xf0, 0x11, 0x00


	//----- nvinfo : EIATTR_KPARAM_INFO
	.align		4
.L_27:
        /*00a8*/ 	.byte	0x04, 0x17
        /*00aa*/ 	.short	(.L_29 - .L_28)
.L_28:
        /*00ac*/ 	.word	0x00000000
        /*00b0*/ 	.short	0x0003
        /*00b2*/ 	.short	0x0018
        /*00b4*/ 	.byte	0x00, 0xf0, 0x11, 0x00


	//----- nvinfo : EIATTR_KPARAM_INFO
	.align		4
.L_29:
        /*00b8*/ 	.byte	0x04, 0x17
        /*00ba*/ 	.short	(.L_31 - .L_30)
.L_30:
        /*00bc*/ 	.word	0x00000000
        /*00c0*/ 	.short	0x0002
        /*00c2*/ 	.short	0x0010
        /*00c4*/ 	.byte	0x00, 0xf4, 0x21, 0x00


	//----- nvinfo : EIATTR_KPARAM_INFO
	.align		4
.L_31:
        /*00c8*/ 	.byte	0x04, 0x17
        /*00ca*/ 	.short	(.L_33 - .L_32)
.L_32:
        /*00cc*/ 	.word	0x00000000
        /*00d0*/ 	.short	0x0001
        /*00d2*/ 	.short	0x0008
        /*00d4*/ 	.byte	0x00, 0xf4, 0x21, 0x00


	//----- nvinfo : EIATTR_KPARAM_INFO
	.align		4
.L_33:
        /*00d8*/ 	.byte	0x04, 0x17
        /*00da*/ 	.short	(.L_35 - .L_34)
.L_34:
        /*00dc*/ 	.word	0x00000000
        /*00e0*/ 	.short	0x0000
        /*00e2*/ 	.short	0x0000
        /*00e4*/ 	.byte	0x00, 0xf4, 0x21, 0x00


	//----- nvinfo : EIATTR_SPARSE_MMA_MASK
	.align		4
.L_35:
        /*00e8*/ 	.byte	0x03, 0x50
        /*00ea*/ 	.short	0x0000


	//----- nvinfo : EIATTR_MAXREG_COUNT
	.align		4
        /*00ec*/ 	.byte	0x03, 0x1b
        /*00ee*/ 	.short	0x0080


	//----- nvinfo : EIATTR_NUM_BARRIERS
	.align		4
        /*00f0*/ 	.byte	0x02, 0x4c
        /*00f2*/ 	.byte	0x01
	.zero		1


	//----- nvinfo : EIATTR_ANNOTATIONS
	.align		4
        /*00f4*/ 	.byte	0x04, 0x55
        /*00f6*/ 	.short	(.L_37 - .L_36)


	//   ....[0]....
.L_36:
        /*00f8*/ 	.word	0x00000001
        /*00fc*/ 	.byte	0x30, 0x06, 0x00, 0x00, 0x01, 0x00, 0x00, 0x00, 0x50, 0x06, 0x00, 0x00, 0x01, 0x00, 0x00, 0x00
        /* <DEDUP_REMOVED lines=108> */
        /*07cc*/ 	.byte	0x80, 0x84, 0x00, 0x00, 0x01, 0x00, 0x00, 0x00, 0x20, 0x88, 0x00, 0x00


	//----- nvinfo : EIATTR_VRC_CTA_INIT_COUNT
	.align		4
.L_37:
        /*07d8*/ 	.byte	0x02, 0x4a
	.zero		1
	.zero		1


	//----- nvinfo : EIATTR_EXIT_INSTR_OFFSETS
	.align		4
        /*07dc*/ 	.byte	0x04, 0x1c
        /*07de*/ 	.short	(.L_39 - .L_38)


	//   ....[0]....
.L_38:
        /*07e0*/ 	.word	0x000099d0


	//   ....[1]....
        /*07e4*/ 	.word	0x000099f0


	//----- nvinfo : EIATTR_REQNTID
	.align		4
.L_39:
        /*07e8*/ 	.byte	0x04, 0x10
        /*07ea*/ 	.short	(.L_41 - .L_40)
.L_40:
        /*07ec*/ 	.word	0x00000200
        /*07f0*/ 	.word	0x00000001
        /*07f4*/ 	.word	0x00000001


	//----- nvinfo : EIATTR_CBANK_PARAM_SIZE
	.align		4
.L_41:
        /*07f8*/ 	.byte	0x03, 0x19
        /*07fa*/ 	.short	0x0050


	//----- nvinfo : EIATTR_PARAM_CBANK
	.align		4
        /*07fc*/ 	.byte	0x04, 0x0a
        /*07fe*/ 	.short	(.L_43 - .L_42)
	.align		4
.L_42:
        /*0800*/ 	.word	index@(.nv.constant0.matmul_kernel)
        /*0804*/ 	.short	0x0380
        /*0806*/ 	.short	0x0050


	//----- nvinfo : EIATTR_SW_WAR
	.align		4
.L_43:
        /*0808*/ 	.byte	0x04, 0x36
        /*080a*/ 	.short	(.L_45 - .L_44)
.L_44:
        /*080c*/ 	.word	0x00000008
.L_45:


//--------------------- .nv.compat                --------------------------
	.section	.nv.compat,"",@"SHT_CUDA_COMPAT_INFO"
	.align	4
        /*0000*/ 	.byte	0x02, 0x02, 0x02, 0x00, 0x02, 0x05, 0x05, 0x00, 0x02, 0x03, 0x00, 0x00, 0x02, 0x06, 0x01, 0x00


//--------------------- .nv.callgraph             --------------------------
	.section	.nv.callgraph,"",@"SHT_CUDA_CALLGRAPH"
	.align	4
	.sectionentsize	8
	.align		4
        /*0000*/ 	.word	0x00000000
	.align		4
        /*0004*/ 	.word	0xffffffff
	.align		4
        /*0008*/ 	.word	0x00000000
	.align		4
        /*000c*/ 	.word	0xfffffffe
	.align		4
        /*0010*/ 	.word	0x00000000
	.align		4
        /*0014*/ 	.word	0xfffffffd
	.align		4
        /*0018*/ 	.word	0x00000000
	.align		4
        /*001c*/ 	.word	0xfffffffc


//--------------------- .text.matmul_kernel       --------------------------
	.section	.text.matmul_kernel,"ax",@progbits
	.align	128
        .global         matmul_kernel
        .type           matmul_kernel,@function
        .size           matmul_kernel,(.L_x_3 - matmul_kernel)
        .other          matmul_kernel,@"STO_CUDA_ENTRY STV_DEFAULT"
matmul_kernel:
.text.matmul_kernel:
[----:B------:R-:W0:Y:S08]  /*0000*/  LDC R1, c[0x0][0x37c] ;  /* 0x0000df00ff017b82 */ /* 0x000e300000000800 */
[----:B------:R-:W1:Y:S01]  /*0010*/  LDC.64 R8, c[0x0][0x398] ;  /* 0x0000e600ff087b82 */ /* 0x000e620000000a00 */
[----:B------:R-:W2:Y:S01]  /*0020*/  S2R R5, SR_CTAID.X ;  /* 0x0000000000057919 */ /* 0x000ea20000002500 */
[----:B------:R-:W3:Y:S01]  /*0030*/  LDCU UR4, c[0x0][0x3a0] ;  /* 0x00007400ff0477ac */ /* 0x000ee20008000800 */
[----:B0-----:R-:W-:Y:S01]  /*0040*/  VIADD R1, R1, 0xfffffea8 ;  /* 0xfffffea801017836 */ /* 0x001fe20000000000 */
[----:B------:R-:W-:Y:S01]  /*0050*/  CS2R R32, SRZ ;  /* 0x0000000000207805 */ /* 0x000fe2000001ff00 */
[----:B------:R-:W0:Y:S01]  /*0060*/  S2R R95, SR_TID.X ;  /* 0x00000000005f7919 */ /* 0x000e220000002100 */
[----:B------:R-:W-:-:S02]  /*0070*/  CS2R R34, SRZ ;  /* 0x0000000000227805 */ /* 0x000fc4000001ff00 */
[----:B------:R-:W-:Y:S01]  /*0080*/  CS2R R40, SRZ ;  /* 0x0000000000287805 */ /* 0x000fe2000001ff00 */
[----:B------:R-:W4:Y:S01]  /*0090*/  S2UR UR6, SR_CgaCtaId ;  /* 0x00000000000679c3 */ /* 0x000f220000008800 */
[----:B------:R-:W-:Y:S02]  /*00a0*/  CS2R R42, SRZ ;  /* 0x00000000002a7805 */ /* 0x000fe4000001ff00 */
[----:B------:R-:W-:Y:S02]  /*00b0*/  CS2R R36, SRZ ;  /* 0x0000000000247805 */ /* 0x000fe4000001ff00 */
[----:B------:R-:W-:Y:S02]  /*00c0*/  CS2R R38, SRZ ;  /* 0x0000000000267805 */ /* 0x000fe4000001ff00 */
[----:B------:R-:W-:Y:S02]  /*00d0*/  CS2R R52, SRZ ;  /* 0x0000000000347805 */ /* 0x000fe4000001ff00 */
[----:B------:R-:W-:-:S02]  /*00e0*/  CS2R R54, SRZ ;  /* 0x0000000000367805 */ /* 0x000fc4000001ff00 */
[----:B------:R-:W-:Y:S02]  /*00f0*/  CS2R R28, SRZ ;  /* 0x00000000001c7805 */ /* 0x000fe4000001ff00 */
[----:B------:R-:W-:Y:S02]  /*0100*/  CS2R R30, SRZ ;  /* 0x00000000001e7805 */ /* 0x000fe4000001ff00 */
[----:B------:R-:W-:Y:S02]  /*0110*/  CS2R R48, SRZ ;  /* 0x0000000000307805 */ /* 0x000fe4000001ff00 */
[----:B------:R-:W-:Y:S02]  /*0120*/  CS2R R50, SRZ ;  /* 0x0000000000327805 */ /* 0x000fe4000001ff00 */
[----:B------:R-:W-:Y:S02]  /*0130*/  CS2R R44, SRZ ;  /* 0x00000000002c7805 */ /* 0x000fe4000001ff00 */
[----:B------:R-:W-:Y:S01]  /*0140*/  CS2R R46, SRZ ;  /* 0x00000000002e7805 */ /* 0x000fe2000001ff00 */
[----:B---3--:R-:W-:Y:S01]  /*0150*/  UIADD3 UR4, UPT, UPT, UR4, 0x7f, URZ ;  /* 0x0000007f04047890 */ /* 0x008fe2000fffe0ff */
[----:B------:R-:W-:-:S02]  /*0160*/  CS2R R24, SRZ ;  /* 0x0000000000187805 */ /* 0x000fc4000001ff00 */
[----:B------:R-:W-:Y:S01]  /*0170*/  CS2R R26, SRZ ;  /* 0x00000000001a7805 */ /* 0x000fe2000001ff00 */
[----:B------:R-:W-:Y:S01]  /*0180*/  UMOV UR5, 0x400 ;  /* 0x0000040000057882 */ /* 0x000fe20000000000 */
[----:B-1----:R-:W-:Y:S01]  /*0190*/  VIADD R0, R9, 0x3f ;  /* 0x0000003f09007836 */ /* 0x002fe20000000000 */
[----:B------:R-:W-:Y:S01]  /*01a0*/  UISETP.GE.AND UP0, UPT, UR4, 0x80, UPT ;  /* 0x000000800400788c */ /* 0x000fe2000bf06270 */
[----:B------:R-:W1:Y:S03]  /*01b0*/  LDCU.64 UR8, c[0x0][0x358] ;  /* 0x00006b00ff0877ac */ /* 0x000e660008000a00 */
[----:B------:R-:W-:Y:S01]  /*01c0*/  SHF.R.S32.HI R3, RZ, 0x1f, R0 ;  /* 0x0000001fff037819 */ /* 0x000fe20000011400 */
[----:B----4-:R-:W-:-:S03]  /*01d0*/  ULEA UR5, UR6, UR5, 0x18 ;  /* 0x0000000506057291 */ /* 0x010fc6000f8ec0ff */
[----:B------:R-:W-:Y:S02]  /*01e0*/  LEA.HI R3, R3, R0, RZ, 0x6 ;  /* 0x0000000003037211 */ /* 0x000fe400078f30ff */
[----:B--2---:R-:W-:Y:S02]  /*01f0*/  IABS R10, R5 ;  /* 0x00000005000a7213 */ /* 0x004fe40000000000 */
[----:B------:R-:W-:-:S05]  /*0200*/  SHF.R.S32.HI R3, RZ, 0x6, R3 ;  /* 0x00000006ff037819 */ /* 0x000fca0000011403 */
[----:B------:R-:W-:-:S05]  /*0210*/  IMAD.SHL.U32 R4, R3, 0x8, RZ ;  /* 0x0000000803047824 */ /* 0x000fca00078e00ff */
[-C--:B------:R-:W-:Y:S02]  /*0220*/  IABS R7, R4.reuse ;  /* 0x0000000400077213 */ /* 0x080fe40000000000 */
[----:B------:R-:W-:Y:S02]  /*0230*/  IABS R12, R4 ;  /* 0x00000004000c7213 */ /* 0x000fe40000000000 */
[----:B------:R-:W2:Y:S08]  /*0240*/  I2F.RP R0, R7 ;  /* 0x0000000700007306 */ /* 0x000eb00000209400 */
[----:B--2---:R-:W2:Y:S02]  /*0250*/  MUFU.RCP R0, R0 ;  /* 0x0000000000007308 */ /* 0x004ea40000001000 */
[----:B--2---:R-:W-:-:S02]  /*0260*/  VIADD R2, R0, 0xffffffe ;  /* 0x0ffffffe00027836 */ /* 0x004fc40000000000 */
[----:B------:R-:W-:-:S04]  /*0270*/  IMAD.MOV R0, RZ, RZ, -R12 ;  /* 0x000000ffff007224 */ /* 0x000fc800078e0a0c */
[----:B------:R2:W3:Y:S02]  /*0280*/  F2I.FTZ.U32.TRUNC.NTZ R3, R2 ;  /* 0x0000000200037305 */ /* 0x0004e4000021f000 */
[----:B--2---:R-:W-:Y:S02]  /*0290*/  IMAD.MOV.U32 R2, RZ, RZ, RZ ;  /* 0x000000ffff027224 */ /* 0x004fe400078e00ff */
[----:B---3--:R-:W-:-:S04]  /*02a0*/  IMAD.MOV R6, RZ, RZ, -R3 ;  /* 0x000000ffff067224 */ /* 0x008fc800078e0a03 */
[----:B------:R-:W-:Y:S02]  /*02b0*/  IMAD R11, R6, R7, RZ ;  /* 0x00000007060b7224 */ /* 0x000fe400078e02ff */
[----:B------:R-:W-:Y:S02]  /*02c0*/  IMAD.MOV.U32 R6, RZ, RZ, R10 ;  /* 0x000000ffff067224 */ /* 0x000fe400078e000a */
[----:B------:R-:W-:-:S06]  /*02d0*/  IMAD.HI.U32 R3, R3, R11, R2 ;  /* 0x0000000b03037227 */ /* 0x000fcc00078e0002 */
[----:B------:R-:W-:-:S04]  /*02e0*/  IMAD.HI.U32 R3, R3, R6, RZ ;  /* 0x0000000603037227 */ /* 0x000fc800078e00ff */
[----:B------:R-:W-:-:S05]  /*02f0*/  IMAD R0, R3, R0, R6 ;  /* 0x0000000003007224 */ /* 0x000fca00078e0206 */
[----:B------:R-:W-:-:S13]  /*0300*/  ISETP.GT.U32.AND P1, PT, R7, R0, PT ;  /* 0x000000000700720c */ /* 0x000fda0003f24070 */
[----:B------:R-:W-:Y:S02]  /*0310*/  @!P1 IMAD.IADD R0, R0, 0x1, -R7 ;  /* 0x0000000100009824 */ /* 0x000fe400078e0a07 */
[----:B------:R-:W-:Y:S01]  /*0320*/  @!P1 VIADD R3, R3, 0x1 ;  /* 0x0000000103039836 */ /* 0x000fe20000000000 */
[----:B------:R-:W-:Y:S02]  /*0330*/  ISETP.NE.AND P1, PT, R4, RZ, PT ;  /* 0x000000ff0400720c */ /* 0x000fe40003f25270 */
[----:B------:R-:W-:Y:S02]  /*0340*/  ISETP.GE.U32.AND P0, PT, R0, R7, PT ;  /* 0x000000070000720c */ /* 0x000fe40003f06070 */
[----:B------:R-:W-:-:S04]  /*0350*/  LOP3.LUT R0, R5, R4, RZ, 0x3c, !PT ;  /* 0x0000000405007212 */ /* 0x000fc800078e3cff */
[----:B------:R-:W-:Y:S01]  /*0360*/  ISETP.GE.AND P2, PT, R0, RZ, PT ;  /* 0x000000ff0000720c */ /* 0x000fe20003f46270 */
[----:B------:R-:W-:-:S06]  /*0370*/  VIADD R0, R8, 0xff ;  /* 0x000000ff08007836 */ /* 0x000fcc0000000000 */
[----:B------:R-:W-:-:S04]  /*0380*/  @P0 VIADD R3, R3, 0x1 ;  /* 0x0000000103030836 */ /* 0x000fc80000000000 */
[----:B------:R-:W-:Y:S01]  /*0390*/  IMAD.MOV.U32 R2, RZ, RZ, R3 ;  /* 0x000000ffff027224 */ /* 0x000fe200078e0003 */
[----:B------:R-:W-:-:S03]  /*03a0*/  SHF.R.S32.HI R3, RZ, 0x1f, R0 ;  /* 0x0000001fff037819 */ /* 0x000fc60000011400 */
[----:B------:R-:W-:Y:S01]  /*03b0*/  @!P2 IMAD.MOV R2, RZ, RZ, -R2 ;  /* 0x000000ffff02a224 */ /* 0x000fe200078e0a02 */
[----:B------:R-:W-:Y:S02]  /*03c0*/  @!P1 LOP3.LUT R2, RZ, R4, RZ, 0x33, !PT ;  /* 0x00000004ff029212 */ /* 0x000fe400078e33ff */
[----:B------:R-:W-:-:S03]  /*03d0*/  LEA.HI R3, R3, R0, RZ, 0x8 ;  /* 0x0000000003037211 */ /* 0x000fc600078f40ff */
[----:B------:R-:W-:Y:S02]  /*03e0*/  IMAD.SHL.U32 R6, R2, 0x8, RZ ;  /* 0x0000000802067824 */ /* 0x000fe400078e00ff */
[----:B------:R-:W-:-:S03]  /*03f0*/  IMAD.MOV R2, RZ, RZ, -R2 ;  /* 0x000000ffff027224 */ /* 0x000fc600078e0a02 */
[----:B------:R-:W-:Y:S01]  /*0400*/  LEA.HI.SX32 R3, R3, -R6, 0x18 ;  /* 0x8000000603037211 */ /* 0x000fe200078fc2ff */
[----:B------:R-:W-:-:S03]  /*0410*/  IMAD R4, R4, R2, R5 ;  /* 0x0000000204047224 */ /* 0x000fc600078e0205 */
[----:B------:R-:W-:Y:S02]  /*0420*/  VIMNMX R13, PT, PT, R3, 0x8, PT ;  /* 0x00000008030d7848 */ /* 0x000fe40003fe0100 */
[----:B------:R-:W-:Y:S02]  /*0430*/  IABS R11, R4 ;  /* 0x00000004000b7213 */ /* 0x000fe40000000000 */
[----:B------:R-:W-:-:S04]  /*0440*/  IABS R7, R13 ;  /* 0x0000000d00077213 */ /* 0x000fc80000000000 */
[----:B------:R-:W2:Y:S08]  /*0450*/  I2F.RP R0, R7 ;  /* 0x0000000700007306 */ /* 0x000eb00000209400 */
[----:B--2---:R-:W2:Y:S02]  /*0460*/  MUFU.RCP R0, R0 ;  /* 0x0000000000007308 */ /* 0x004ea40000001000 */
[----:B--2---:R-:W-:-:S06]  /*0470*/  VIADD R3, R0, 0xffffffe ;  /* 0x0ffffffe00037836 */ /* 0x004fcc0000000000 */
[----:B------:R-:W2:Y:S02]  /*0480*/  F2I.FTZ.U32.TRUNC.NTZ R3, R3 ;  /* 0x0000000300037305 */ /* 0x000ea4000021f000 */
[----:B--2---:R-:W-:-:S04]  /*0490*/  IMAD.MOV R10, RZ, RZ, -R3 ;  /* 0x000000ffff0a7224 */ /* 0x004fc800078e0a03 */
[----:B------:R-:W-:Y:S01]  /*04a0*/  IMAD.MOV.U32 R2, RZ, RZ, R10 ;  /* 0x000000ffff027224 */ /* 0x000fe200078e000a */
[----:B------:R-:W-:-:S03]  /*04b0*/  IABS R10, R13 ;  /* 0x0000000d000a7213 */ /* 0x000fc60000000000 */
[----:B------:R-:W-:Y:S02]  /*04c0*/  IMAD R5, R2, R7, RZ ;  /* 0x0000000702057224 */ /* 0x000fe400078e02ff */
[----:B------:R-:W-:Y:S02]  /*04d0*/  IMAD.MOV.U32 R2, RZ, RZ, RZ ;  /* 0x000000ffff027224 */ /* 0x000fe400078e00ff */
[----:B------:R-:W-:Y:S02]  /*04e0*/  IMAD.MOV R0, RZ, RZ, -R10 ;  /* 0x000000ffff007224 */ /* 0x000fe400078e0a0a */
[----:B------:R-:W-:Y:S01]  /*04f0*/  IMAD.HI.U32 R2, R3, R5, R2 ;  /* 0x0000000503027227 */ /* 0x000fe200078e0002 */
[----:B0-----:R-:W-:-:S05]  /*0500*/  LOP3.LUT R3, R95, 0xff, RZ, 0xc0, !PT ;  /* 0x000000ff5f037812 */ /* 0x001fca00078ec0ff */
        /* <DEDUP_REMOVED lines=8> */
[----:B------:R-:W-:-:S07]  /*0590*/  ISETP.GE.AND P2, PT, R0, RZ, PT ;  /* 0x000000ff0000720c */ /* 0x000fce0003f46270 */
[----:B------:R-:W-:-:S06]  /*05a0*/  @P0 VIADD R2, R2, 0x1 ;  /* 0x0000000102020836 */ /* 0x000fcc0000000000 */
[----:B------:R-:W-:Y:S01]  /*05b0*/  @!P2 IMAD.MOV R2, RZ, RZ, -R2 ;  /* 0x000000ffff02a224 */ /* 0x000fe200078e0a02 */
[----:B------:R-:W-:-:S05]  /*05c0*/  @!P1 LOP3.LUT R2, RZ, R13, RZ, 0x33, !PT ;  /* 0x0000000dff029212 */ /* 0x000fca00078e33ff */
[----:B------:R-:W-:Y:S02]  /*05d0*/  IMAD.MOV R0, RZ, RZ, -R2 ;  /* 0x000000ffff007224 */ /* 0x000fe400078e0a02 */
[----:B------:R-:W-:Y:S02]  /*05e0*/  IMAD.SHL.U32 R14, R2, 0x40, RZ ;  /* 0x00000040020e7824 */ /* 0x000fe400078e00ff */
[----:B------:R-:W-:-:S04]  /*05f0*/  IMAD R0, R13, R0, R4 ;  /* 0x000000000d007224 */ /* 0x000fc800078e0204 */
[----:B------:R-:W-:-:S04]  /*0600*/  IMAD.IADD R0, R6, 0x1, R0 ;  /* 0x0000000106007824 */ /* 0x000fc800078e0200 */
[----:B------:R-:W-:Y:S01]  /*0610*/  IMAD R20, R0, 0x100, R3 ;  /* 0x0000010000147824 */ /* 0x000fe200078e0203 */
[----:B------:R-:W-:-:S04]  /*0620*/  SHF.R.U32.HI R0, RZ, 0x8, R95 ;  /* 0x00000008ff007819 */ /* 0x000fc8000001165f */
[----:B------:R0:W-:Y:S01]  /*0630*/  STL [R1+0x104], R20 ;  /* 0x0001041401007387 */ /* 0x0001e20000100800 */
[----:B------:R-:W-:-:S03]  /*0640*/  SGXT.U32 R0, R0, 0x1 ;  /* 0x000000010000781a */ /* 0x000fc60000000000 */
[----:B------:R0:W-:Y:S01]  /*0650*/  STL [R1+0x100], R14 ;  /* 0x0001000e01007387 */ /* 0x0001e20000100800 */
[----:B-1----:R-:W-:Y:S05]  /*0660*/  BRA.U !UP0, `(.L_x_0) ;  /* 0x0000007d08747547 */ /* 0x002fea000b800000 */
[----:B------:R-:W-:Y:S01]  /*0670*/  IABS R12, R8 ;  /* 0x00000008000c7213 */ /* 0x000fe20000000000 */
[----:B------:R-:W1:Y:S01]  /*0680*/  LDCU UR10, c[0x0][0x3a4] ;  /* 0x00007480ff0a77ac */ /* 0x000e620008000800 */
[----:B------:R-:W-:Y:S02]  /*0690*/  IABS R2, R9 ;  /* 0x0000000900027213 */ /* 0x000fe40000000000 */
[----:B------:R-:W-:Y:S01]  /*06a0*/  CS2R R40, SRZ ;  /* 0x0000000000287805 */ /* 0x000fe2000001ff00 */
[----:B------:R-:W2:Y:S01]  /*06b0*/  I2F.RP R3, R12 ;  /* 0x0000000c00037306 */ /* 0x000ea20000209400 */
[----:B------:R-:W-:Y:S01]  /*06c0*/  ISETP.GE.AND P3, PT, R20, RZ, PT ;  /* 0x000000ff1400720c */ /* 0x000fe20003f66270 */
[----:B------:R-:W3:Y:S01]  /*06d0*/  LDCU.64 UR12, c[0x0][0x380] ;  /* 0x00007000ff0c77ac */ /* 0x000ee20008000a00 */
[----:B------:R-:W-:Y:S02]  /*06e0*/  ISETP.NE.AND P2, PT, R8, RZ, PT ;  /* 0x000000ff0800720c */ /* 0x000fe40003f45270 */
[----:B------:R-:W-:-:S02]  /*06f0*/  CS2R R42, SRZ ;  /* 0x00000000002a7805 */ /* 0x000fc4000001ff00 */
[C---:B------:R-:W-:Y:S01]  /*0700*/  LOP3.LUT R92, R0.reuse, 0x2, RZ, 0xfc, !PT ;  /* 0x00000002005c7812 */ /* 0x040fe200078efcff */
[----:B------:R-:W4:Y:S01]  /*0710*/  LDCU UR11, c[0x0][0x3b0] ;  /* 0x00007600ff0b77ac */ /* 0x000f220008000800 */
[C---:B------:R-:W-:Y:S01]  /*0720*/  LOP3.LUT R91, R0.reuse, 0x4, RZ, 0xfc, !PT ;  /* 0x00000004005b7812 */ /* 0x040fe200078efcff */
[----:B------:R-:W5:Y:S01]  /*0730*/  I2F.RP R10, R2 ;  /* 0x00000002000a7306 */ /* 0x000f620000209400 */
[C---:B------:R-:W-:Y:S01]  /*0740*/  LOP3.LUT R90, R0.reuse, 0x6, RZ, 0xfc, !PT ;  /* 0x00000006005a7812 */ /* 0x040fe200078efcff */
[----:B------:R-:W-:Y:S01]  /*0750*/  USHF.R.S32.HI UR6, URZ, 0x1f, UR4 ;  /* 0x0000001fff067899 */ /* 0x000fe20008011404 */
[C---:B------:R-:W-:Y:S02]  /*0760*/  LOP3.LUT R89, R0.reuse, 0x8, RZ, 0xfc, !PT ;  /* 0x0000000800597812 */ /* 0x040fe400078efcff */
[----:B------:R-:W-:Y:S02]  /*0770*/  CS2R R52, SRZ ;  /* 0x0000000000347805 */ /* 0x000fe4000001ff00 */
[C---:B------:R-:W-:Y:S01]  /*0780*/  LOP3.LUT R88, R0.reuse, 0xa, RZ, 0xfc, !PT ;  /* 0x0000000a00587812 */ /* 0x040fe200078efcff */
[----:B------:R-:W-:Y:S01]  /*0790*/  ULEA.HI UR6, UR6, UR4, URZ, 0x7 ;  /* 0x0000000406067291 */ /* 0x000fe2000f8f38ff */
[C---:B------:R-:W-:Y:S01]  /*07a0*/  LOP3.LUT R87, R0.reuse, 0xc, RZ, 0xfc, !PT ;  /* 0x0000000c00577812 */ /* 0x040fe200078efcff */
[----:B--2---:R-:W2:Y:S01]  /*07b0*/  MUFU.RCP R3, R3 ;  /* 0x0000000300037308 */ /* 0x004ea20000001000 */
[----:B------:R-:W-:-:S02]  /*07c0*/  LOP3.LUT R86, R0, 0xe, RZ, 0xfc, !PT ;  /* 0x0000000e00567812 */ /* 0x000fc400078efcff */
[----:B------:R-:W-:Y:S02]  /*07d0*/  CS2R R54, SRZ ;  /* 0x0000000000367805 */ /* 0x000fe4000001ff00 */
[C---:B------:R-:W-:Y:S02]  /*07e0*/  LOP3.LUT R85, R0.reuse, 0x10, RZ, 0xfc, !PT ;  /* 0x0000001000557812 */ /* 0x040fe400078efcff */
[----:B------:R-:W-:Y:S02]  /*07f0*/  CS2R R48, SRZ ;  /* 0x0000000000307805 */ /* 0x000fe4000001ff00 */
[C---:B------:R-:W-:Y:S01]  /*0800*/  LOP3.LUT R84, R0.reuse, 0x12, RZ, 0xfc, !PT ;  /* 0x0000001200547812 */ /* 0x040fe200078efcff */
[----:B------:R-:W0:Y:S01]  /*0810*/  LDCU UR7, c[0x0][0x3a0] ;  /* 0x00007400ff0777ac */ /* 0x000e220008000800 */
[C---:B------:R-:W-:Y:S01]  /*0820*/  LOP3.LUT R83, R0.reuse, 0x14, RZ, 0xfc, !PT ;  /* 0x0000001400537812 */ /* 0x040fe200078efcff */
[----:B-----5:R-:W5:Y:S01]  /*0830*/  MUFU.RCP R10, R10 ;  /* 0x0000000a000a7308 */ /* 0x020f620000001000 */
[C---:B------:R-:W-:Y:S01]  /*0840*/  LOP3.LUT R82, R0.reuse, 0x16, RZ, 0xfc, !PT ;  /* 0x0000001600527812 */ /* 0x040fe200078efcff */
[----:B------:R-:W-:Y:S01]  /*0850*/  USHF.R.S32.HI UR6, URZ, 0x7, UR6 ;  /* 0x00000007ff067899 */ /* 0x000fe20008011406 */
[----:B------:R-:W-:-:S02]  /*0860*/  LOP3.LUT R81, R0, 0x18, RZ, 0xfc, !PT ;  /* 0x0000001800517812 */ /* 0x000fc400078efcff */
[C---:B------:R-:W-:Y:S02]  /*0870*/  LOP3.LUT R80, R0.reuse, 0x1a, RZ, 0xfc, !PT ;  /* 0x0000001a00507812 */ /* 0x040fe400078efcff */
[C---:B------:R-:W-:Y:S01]  /*0880*/  LOP3.LUT R79, R0.reuse, 0x1c, RZ, 0xfc, !PT ;  /* 0x0000001c004f7812 */ /* 0x040fe200078efcff */
[----:B--2---:R-:W-:Y:S01]  /*0890*/  VIADD R4, R3, 0xffffffe ;  /* 0x0ffffffe03047836 */ /* 0x004fe20000000000 */
[----:B------:R-:W-:Y:S02]  /*08a0*/  IABS R3, R20 ;  /* 0x0000001400037213 */ /* 0x000fe40000000000 */
[C---:B------:R-:W-:Y:S01]  /*08b0*/  LOP3.LUT R78, R0.reuse, 0x1e, RZ, 0xfc, !PT ;  /* 0x0000001e004e7812 */ /* 0x040fe200078efcff */
[----:B------:R2:W0:Y:S01]  /*08c0*/  F2I.FTZ.U32.TRUNC.NTZ R5, R4 ;  /* 0x0000000400057305 */ /* 0x000422000021f000 */
[C---:B------:R-:W-:Y:S02]  /*08d0*/  LOP3.LUT R77, R0.reuse, 0x20, RZ, 0xfc, !PT ;  /* 0x00000020004d7812 */ /* 0x040fe400078efcff */
[----:B------:R-:W-:Y:S01]  /*08e0*/  LOP3.LUT R76, R0, 0x22, RZ, 0xfc, !PT ;  /* 0x00000022004c7812 */ /* 0x000fe200078efcff */
[----:B-----5:R-:W-:Y:S01]  /*08f0*/  VIADD R6, R10, 0xffffffe ;  /* 0x0ffffffe0a067836 */ /* 0x020fe20000000000 */
[----:B------:R-:W-:-:S02]  /*0900*/  LOP3.LUT R75, R0, 0x24, RZ, 0xfc, !PT ;  /* 0x00000024004b7812 */ /* 0x000fc400078efcff */
[C---:B------:R-:W-:Y:S01]  /*0910*/  LOP3.LUT R74, R0.reuse, 0x26, RZ, 0xfc, !PT ;  /* 0x00000026004a7812 */ /* 0x040fe200078efcff */
[----:B--2---:R-:W-:Y:S01]  /*0920*/  IMAD.MOV.U32 R4, RZ, RZ, RZ ;  /* 0x000000ffff047224 */ /* 0x004fe200078e00ff */
[C---:B------:R-:W-:Y:S02]  /*0930*/  LOP3.LUT R73, R0.reuse, 0x28, RZ, 0xfc, !PT ;  /* 0x0000002800497812 */ /* 0x040fe400078efcff */
[C---:B------:R-:W-:Y:S02]  /*0940*/  LOP3.LUT R72, R0.reuse, 0x2a, RZ, 0xfc, !PT ;  /* 0x0000002a00487812 */ /* 0x040fe400078efcff */
[C---:B------:R-:W-:Y:S01]  /*0950*/  LOP3.LUT R71, R0.reuse, 0x2c, RZ, 0xfc, !PT ;  /* 0x0000002c00477812 */ /* 0x040fe200078efcff */
[----:B0-----:R-:W-:Y:S01]  /*0960*/  IMAD.MOV R7, RZ, RZ, -R5 ;  /* 0x000000ffff077224 */ /* 0x001fe200078e0a05 */
[C---:B------:R-:W-:Y:S02]  /*0970*/  LOP3.LUT R70, R0.reuse, 0x2e, RZ, 0xfc, !PT ;  /* 0x0000002e00467812 */ /* 0x040fe400078efcff */
[C---:B------:R-:W-:Y:S01]  /*0980*/  LOP3.LUT R69, R0.reuse, 0x30, RZ, 0xfc, !PT ;  /* 0x0000003000457812 */ /* 0x040fe200078efcff */
[----:B------:R-:W-:Y:S01]  /*0990*/  IMAD R7, R7, R12, RZ ;  /* 0x0000000c07077224 */ /* 0x000fe200078e02ff */
[----:B------:R-:W-:-:S02]  /*09a0*/  LOP3.LUT R68, R0, 0x32, RZ, 0xfc, !PT ;  /* 0x0000003200447812 */ /* 0x000fc400078efcff */
[C---:B------:R-:W-:Y:S01]  /*09b0*/  LOP3.LUT R67, R0.reuse, 0x34, RZ, 0xfc, !PT ;  /* 0x0000003400437812 */ /* 0x040fe200078efcff */
[----:B------:R-:W-:Y:S01]  /*09c0*/  IMAD.HI.U32 R5, R5, R7, R4 ;  /* 0x0000000705057227 */ /* 0x000fe200078e0004 */
[----:B------:R-:W-:Y:S01]  /*09d0*/  SHF.R.U32.HI R4, RZ, 0x7, R95 ;  /* 0x00000007ff047819 */ /* 0x000fe2000001165f */
[----:B------:R0:W2:Y:S01]  /*09e0*/  F2I.FTZ.U32.TRUNC.NTZ R7, R6 ;  /* 0x0000000600077305 */ /* 0x0000a2000021f000 */
[----:B------:R-:W-:Y:S02]  /*09f0*/  LOP3.LUT R66, R0, 0x36, RZ, 0xfc, !PT ;  /* 0x0000003600427812 */ /* 0x000fe400078efcff */
[----:B------:R-:W-:Y:S01]  /*0a00*/  SGXT.U32 R4, R4, 0x2 ;  /* 0x000000020404781a */ /* 0x000fe20000000000 */
[----:B------:R-:W-:Y:S01]  /*0a10*/  IMAD.HI.U32 R5, R5, R3, RZ ;  /* 0x0000000305057227 */ /* 0x000fe200078e00ff */
[----:B------:R-:W-:Y:S02]  /*0a20*/  LOP3.LUT R65, R0, 0x38, RZ, 0xfc, !PT ;  /* 0x0000003800417812 */ /* 0x000fe400078efcff */
[----:B------:R-:W-:Y:S01]  /*0a30*/  LOP3.LUT R18, R14, R4, RZ, 0xfc, !PT ;  /* 0x000000040e127212 */ /* 0x000fe200078efcff */
[----:B------:R-:W-:Y:S01]  /*0a40*/  IMAD.MOV R5, RZ, RZ, -R5 ;  /* 0x000000ffff057224 */ /* 0x000fe200078e0a05 */
[----:B------:R-:W-:Y:S01]  /*0a50*/  SHF.R.U32.HI R4, RZ, 0x2, R95 ;  /* 0x00000002ff047819 */ /* 0x000fe2000001165f */
[----:B0-----:R-:W-:Y:S01]  /*0a60*/  IMAD.MOV.U32 R6, RZ, RZ, RZ ;  /* 0x000000ffff067224 */ /* 0x001fe200078e00ff */
[----:B------:R-:W-:Y:S01]  /*0a70*/  LOP3.LUT R16, R18, 0x3c, RZ, 0xfc, !PT ;  /* 0x0000003c12107812 */ /* 0x000fe200078efcff */
[----:B------:R-:W-:Y:S01]  /*0a80*/  IMAD R3, R12, R5, R3 ;  /* 0x000000050c037224 */ /* 0x000fe200078e0203 */
[----:B------:R-:W-:Y:S01]  /*0a90*/  LOP3.LUT R5, R95, 0x3, RZ, 0xc0, !PT ;  /* 0x000000035f057812 */ /* 0x000fe200078ec0ff */
[----:B--2---:R-:W-:Y:S01]  /*0aa0*/  IMAD.MOV R11, RZ, RZ, -R7 ;  /* 0x000000ffff0b7224 */ /* 0x004fe200078e0a07 */
[----:B------:R-:W-:-:S03]  /*0ab0*/  LOP3.LUT R17, R18, 0x38, RZ, 0xfc, !PT ;  /* 0x0000003812117812 */ /* 0x000fc600078efcff */
[----:B------:R-:W-:Y:S01]  /*0ac0*/  IMAD R5, R5, 0x420, RZ ;  /* 0x0000042005057824 */ /* 0x000fe200078e02ff */
[----:B------:R-:W-:Y:S01]  /*0ad0*/  ISETP.GT.U32.AND P0, PT, R12, R3, PT ;  /* 0x000000030c00720c */ /* 0x000fe20003f04070 */
[----:B------:R-:W-:Y:S01]  /*0ae0*/  IMAD R11, R11, R2, RZ ;  /* 0x000000020b0b7224 */ /* 0x000fe200078e02ff */
[----:B------:R-:W-:Y:S02]  /*0af0*/  LOP3.LUT R19, R18, 0x34, RZ, 0xfc, !PT ;  /* 0x0000003412137812 */ /* 0x000fe400078efcff */
[----:B------:R-:W-:Y:S01]  /*0b00*/  LOP3.LUT R4, R5, 0x77, R4, 0x78, !PT ;  /* 0x0000007705047812 */ /* 0x000fe200078e7804 */
[----:B------:R-:W-:Y:S01]  /*0b10*/  IMAD.HI.U32 R6, R7, R11, R6 ;  /* 0x0000000b07067227 */ /* 0x000fe200078e0006 */
[----:B------:R-:W-:Y:S02]  /*0b20*/  IABS R5, R16 ;  /* 0x0000001000057213 */ /* 0x000fe40000000000 */
[----:B------:R-:W-:Y:S02]  /*0b30*/  LOP3.LUT R7, R95, 0x7, RZ, 0xc0, !PT ;  /* 0x000000075f077812 */ /* 0x000fe400078ec0ff */
[----:B------:R-:W-:Y:S01]  /*0b40*/  IABS R13, R17 ;  /* 0x00000011000d7213 */ /* 0x000fe20000000000 */
[----:B------:R-:W-:Y:S01]  /*0b50*/  IMAD.MOV.U32 R11, RZ, RZ, R5 ;  /* 0x000000ffff0b7224 */ /* 0x000fe200078e0005 */
[----:B------:R-:W-:Y:S01]  /*0b60*/  IABS R15, R19 ;  /* 0x00000013000f7213 */ /* 0x000fe20000000000 */
[----:B------:R-:W-:Y:S01]  /*0b70*/  IMAD R10, R7, 0x90, RZ ;  /* 0x00000090070a7824 */ /* 0x000fe200078e02ff */
[----:B------:R-:W-:Y:S01]  /*0b80*/  ISETP.GE.AND P1, PT, R16, RZ, PT ;  /* 0x000000ff1000720c */ /* 0x000fe20003f26270 */
[----:B------:R-:W-:Y:S01]  /*0b90*/  IMAD.HI.U32 R5, R6, R11, RZ ;  /* 0x0000000b06057227 */ /* 0x000fe200078e00ff */
[----:B------:R-:W-:-:S02]  /*0ba0*/  ISETP.GE.AND P4, PT, R19, RZ, PT ;  /* 0x000000ff1300720c */ /* 0x000fc40003f86270 */
[C---:B------:R-:W-:Y:S01]  /*0bb0*/  LOP3.LUT R16, R18.reuse, 0x24, RZ, 0xfc, !PT ;  /* 0x0000002412107812 */ /* 0x040fe200078efcff */
[----:B------:R-:W-:Y:S01]  /*0bc0*/  IMAD.MOV R5, RZ, RZ, -R5 ;  /* 0x000000ffff057224 */ /* 0x000fe200078e0a05 */
[----:B------:R-:W-:Y:S01]  /*0bd0*/  LOP3.LUT R22, R18, 0x1c, RZ, 0xfc, !PT ;  /* 0x0000001c12167812 */ /* 0x000fe200078efcff */
[----:B------:R-:W-:Y:S01]  /*0be0*/  IMAD.SHL.U32 R7, R95, 0x2, RZ ;  /* 0x000000025f077824 */ /* 0x000fe200078e00ff */
[----:B------:R-:W-:Y:S01]  /*0bf0*/  IABS R21, R16 ;  /* 0x0000001000157213 */ /* 0x000fe20000000000 */
[----:B------:R-:W-:Y:S01]  /*0c00*/  @!P0 IMAD.IADD R3, R3, 0x1, -R12 ;  /* 0x0000000103038824 */ /* 0x000fe200078e0a0c */
[----:B------:R-:W-:Y:S01]  /*0c10*/  IABS R25, R22 ;  /* 0x0000001600197213 */ /* 0x000fe20000000000 */
[----:B------:R-:W-:Y:S01]  /*0c20*/  IMAD R5, R2, R5, R11 ;  /* 0x0000000502057224 */ /* 0x000fe200078e020b */
[----:B------:R-:W-:Y:S01]  /*0c30*/  LOP3.LUT R14, R10, 0x30, R7, 0x78, !PT ;  /* 0x000000300a0e7812 */ /* 0x000fe200078e7807 */
[----:B------:R-:W-:Y:S01]  /*0c40*/  IMAD.HI.U32 R7, R6, R13, RZ ;  /* 0x0000000d06077227 */ /* 0x000fe200078e00ff */
[----:B------:R-:W-:-:S02]  /*0c50*/  ISETP.GT.U32.AND P0, PT, R12, R3, PT ;  /* 0x000000030c00720c */ /* 0x000fc40003f04070 */
[----:B------:R-:W-:Y:S01]  /*0c60*/  ISETP.GT.U32.AND P5, PT, R2, R5, PT ;  /* 0x000000050200720c */ /* 0x000fe20003fa4070 */
[----:B------:R-:W-:Y:S01]  /*0c70*/  IMAD.HI.U32 R10, R6, R15, RZ ;  /* 0x0000000f060a7227 */ /* 0x000fe200078e00ff */
[C---:B------:R-:W-:Y:S02]  /*0c80*/  LOP3.LUT R20, R18.reuse, 0x20, RZ, 0xfc, !PT ;  /* 0x0000002012147812 */ /* 0x040fe400078efcff */
[----:B------:R-:W-:Y:S01]  /*0c90*/  LOP3.LUT R24, R18, 0x18, RZ, 0xfc, !PT ;  /* 0x0000001812187812 */ /* 0x000fe200078efcff */
[----:B------:R-:W-:Y:S01]  /*0ca0*/  IMAD.MOV R7, RZ, RZ, -R7 ;  /* 0x000000ffff077224 */ /* 0x000fe200078e0a07 */
[----:B------:R-:W-:Y:S01]  /*0cb0*/  IABS R23, R20 ;  /* 0x0000001400177213 */ /* 0x000fe20000000000 */
[----:B------:R-:W-:Y:S01]  /*0cc0*/  IMAD.MOV R10, RZ, RZ, -R10 ;  /* 0x000000ffff0a7224 */ /* 0x000fe200078e0a0a */
[----:B------:R-:W-:Y:S01]  /*0cd0*/  IABS R27, R24 ;  /* 0x00000018001b7213 */ /* 0x000fe20000000000 */
[----:B------:R-:W-:Y:S01]  /*0ce0*/  IMAD R11, R2, R7, R13 ;  /* 0x00000007020b7224 */ /* 0x000fe200078e020d */
[----:B------:R-:W-:Y:S01]  /*0cf0*/  LOP3.LUT R7, R18, 0x30, RZ, 0xfc, !PT ;  /* 0x0000003012077812 */ /* 0x000fe200078efcff */
[----:B------:R-:W-:Y:S01]  /*0d00*/  IMAD R13, R2, R10, R15 ;  /* 0x0000000a020d7224 */ /* 0x000fe200078e020f */
[----:B------:R-:W-:Y:S01]  /*0d10*/  LOP3.LUT R26, R18, 0x14, RZ, 0xfc, !PT ;  /* 0x00000014121a7812 */ /* 0x000fe200078efcff */
[----:B------:R-:W-:Y:S01]  /*0d20*/  @!P0 IMAD.IADD R3, R3, 0x1, -R12 ;  /* 0x0000000103038824 */ /* 0x000fe200078e0a0c */
[----:B------:R-:W-:Y:S01]  /*0d30*/  IABS R15, R7 ;  /* 0x00000007000f7213 */ /* 0x000fe20000000000 */
[----:B------:R-:W-:Y:S01]  /*0d40*/  @!P5 IMAD.IADD R5, R5, 0x1, -R2 ;  /* 0x000000010505d824 */ /* 0x000fe200078e0a02 */
[C---:B------:R-:W-:Y:S01]  /*0d50*/  ISETP.GT.U32.AND P5, PT, R2.reuse, R13, PT ;  /* 0x0000000d0200720c */ /* 0x040fe20003fa4070 */
[----:B------:R-:W-:Y:S01]  /*0d60*/  @!P3 IMAD.MOV R3, RZ, RZ, -R3 ;  /* 0x000000ffff03b224 */ /* 0x000fe200078e0a03 */
[----:B------:R-:W-:-:S02]  /*0d70*/  ISETP.GT.U32.AND P3, PT, R2, R11, PT ;  /* 0x0000000b0200720c */ /* 0x000fc40003f64070 */
[----:B------:R-:W-:Y:S02]  /*0d80*/  ISETP.GT.U32.AND P6, PT, R2, R5, PT ;  /* 0x000000050200720c */ /* 0x000fe40003fc4070 */
[----:B------:R-:W-:Y:S02]  /*0d90*/  @!P2 LOP3.LUT R3, RZ, R8, RZ, 0x33, !PT ;  /* 0x00000008ff03a212 */ /* 0x000fe400078e33ff */
[----:B------:R-:W-:Y:S02]  /*0da0*/  LOP3.LUT R8, R18, 0x2c, RZ, 0xfc, !PT ;  /* 0x0000002c12087812 */ /* 0x000fe400078efcff */
[----:B------:R-:W-:Y:S01]  /*0db0*/  ISETP.GE.AND P0, PT, R17, RZ, PT ;  /* 0x000000ff1100720c */ /* 0x000fe20003f06270 */
[----:B-1----:R-:W-:Y:S01]  /*0dc0*/  IMAD R3, R3, UR10, RZ ;  /* 0x0000000a03037c24 */ /* 0x002fe2000f8e02ff */
[----:B------:R-:W-:Y:S01]  /*0dd0*/  ISETP.GE.AND P2, PT, R7, RZ, PT ;  /* 0x000000ff0700720c */ /* 0x000fe20003f46270 */
[--C-:B------:R-:W-:Y:S01]  /*0de0*/  @!P5 IMAD.IADD R13, R13, 0x1, -R2.reuse ;  /* 0x000000010d0dd824 */ /* 0x100fe200078e0a02 */
[----:B------:R-:W-:Y:S01]  /*0df0*/  IABS R17, R8 ;  /* 0x0000000800117213 */ /* 0x000fe20000000000 */
[----:B------:R-:W-:Y:S01]  /*0e00*/  IMAD.HI.U32 R7, R6, R15, RZ ;  /* 0x0000000f06077227 */ /* 0x000fe200078e00ff */
[----:B------:R-:W-:Y:S01]  /*0e10*/  LOP3.LUT R12, R18, 0x28, RZ, 0xfc, !PT ;  /* 0x00000028120c7812 */ /* 0x000fe200078efcff */
[----:B------:R-:W0:Y:S01]  /*0e20*/  LDCU UR10, c[0x0][0x3ac] ;  /* 0x00007580ff0a77ac */ /* 0x000e220008000800 */
[----:B------:R-:W-:Y:S01]  /*0e30*/  IABS R29, R26 ;  /* 0x0000001a001d7213 */ /* 0x000fe20000000000 */
[--C-:B------:R-:W-:Y:S01]  /*0e40*/  @!P3 IMAD.IADD R11, R11, 0x1, -R2.reuse ;  /* 0x000000010b0bb824 */ /* 0x100fe200078e0a02 */
[----:B------:R-:W-:Y:S01]  /*0e50*/  ISETP.GE.AND P3, PT, R8, RZ, PT ;  /* 0x000000ff0800720c */ /* 0x000fe20003f66270 */
[----:B------:R-:W-:Y:S01]  /*0e60*/  @!P6 IMAD.IADD R5, R5, 0x1, -R2 ;  /* 0x000000010505e824 */ /* 0x000fe200078e0a02 */
[----:B------:R-:W-:Y:S01]  /*0e70*/  ISETP.GT.U32.AND P6, PT, R2, R13, PT ;  /* 0x0000000d0200720c */ /* 0x000fe20003fc4070 */
[----:B------:R-:W-:Y:S01]  /*0e80*/  IMAD.MOV R7, RZ, RZ, -R7 ;  /* 0x000000ffff077224 */ /* 0x000fe200078e0a07 */
[----:B------:R-:W-:Y:S01]  /*0e90*/  IABS R19, R12 ;  /* 0x0000000c00137213 */ /* 0x000fe20000000000 */
[----:B------:R-:W-:Y:S01]  /*0ea0*/  IMAD.HI.U32 R8, R6, R17, RZ ;  /* 0x0000001106087227 */ /* 0x000fe200078e00ff */
[----:B------:R-:W-:-:S02]  /*0eb0*/  ISETP.GT.U32.AND P5, PT, R2, R11, PT ;  /* 0x0000000b0200720c */ /* 0x000fc40003fa4070 */
[----:B------:R-:W-:Y:S01]  /*0ec0*/  LOP3.LUT R30, R18, 0xc, RZ, 0xfc, !PT ;  /* 0x0000000c121e7812 */ /* 0x000fe200078efcff */
[----:B------:R-:W-:Y:S01]  /*0ed0*/  IMAD R15, R2, R7, R15 ;  /* 0x00000007020f7224 */ /* 0x000fe200078e020f */
[----:B------:R-:W-:Y:S01]  /*0ee0*/  LOP3.LUT R28, R18, 0x10, RZ, 0xfc, !PT ;  /* 0x00000010121c7812 */ /* 0x000fe200078efcff */
[----:B------:R-:W-:Y:S01]  /*0ef0*/  IMAD.MOV R10, RZ, RZ, -R8 ;  /* 0x000000ffff0a7224 */ /* 0x000fe200078e0a08 */
[----:B------:R-:W-:Y:S01]  /*0f00*/  IABS R33, R30 ;  /* 0x0000001e00217213 */ /* 0x000fe20000000000 */
[----:B------:R-:W-:Y:S01]  /*0f10*/  IMAD.MOV.U32 R7, RZ, RZ, R5 ;  /* 0x000000ffff077224 */ /* 0x000fe200078e0005 */
[----:B------:R-:W-:Y:S01]  /*0f20*/  IABS R31, R28 ;  /* 0x0000001c001f7213 */ /* 0x000fe20000000000 */
[C---:B------:R-:W-:Y:S01]  /*0f30*/  IMAD R5, R2.reuse, R10, R17 ;  /* 0x0000000a02057224 */ /* 0x040fe200078e0211 */
[----:B------:R-:W-:Y:S01]  /*0f40*/  IABS R39, R18 ;  /* 0x0000001200277213 */ /* 0x000fe20000000000 */
[----:B------:R-:W-:Y:S01]  /*0f50*/  @!P1 IMAD.MOV R7, RZ, RZ, -R7 ;  /* 0x000000ffff079224 */ /* 0x000fe200078e0a07 */
[C---:B------:R-:W-:Y:S01]  /*0f60*/  ISETP.GT.U32.AND P1, PT, R2.reuse, R15, PT ;  /* 0x0000000f0200720c */ /* 0x040fe20003f24070 */
[----:B------:R-:W-:Y:S01]  /*0f70*/  @!P6 IMAD.IADD R13, R13, 0x1, -R2 ;  /* 0x000000010d0de824 */ /* 0x000fe200078e0a02 */
[----:B------:R-:W-:Y:S01]  /*0f80*/  ISETP.GT.U32.AND P6, PT, R2, R5, PT ;  /* 0x000000050200720c */ /* 0x000fe20003fc4070 */
[----:B------:R-:W-:Y:S01]  /*0f90*/  IMAD.HI.U32 R8, R6, R19, RZ ;  /* 0x0000001306087227 */ /* 0x000fe200078e00ff */
[----:B------:R-:W-:Y:S01]  /*0fa0*/  LOP3.LUT R32, R18, 0x8, RZ, 0xfc, !PT ;  /* 0x0000000812207812 */ /* 0x000fe200078efcff */
[----:B0-----:R-:W-:Y:S01]  /*0fb0*/  USHF.L.U32 UR4, UR10, 0x7, URZ ;  /* 0x000000070a047899 */ /* 0x001fe200080006ff */
[----:B------:R-:W-:Y:S01]  /*0fc0*/  LOP3.LUT R64, R0, 0x3a, RZ, 0xfc, !PT ;  /* 0x0000003a00407812 */ /* 0x000fe200078efcff */
[----:B------:R-:W-:Y:S01]  /*0fd0*/  IMAD.MOV R8, RZ, RZ, -R8 ;  /* 0x000000ffff087224 */ /* 0x000fe200078e0a08 */
[----:B------:R-:W-:Y:S01]  /*0fe0*/  IABS R35, R32 ;  /* 0x0000002000237213 */ /* 0x000fe20000000000 */
[----:B------:R-:W-:Y:S01]  /*0ff0*/  IMAD.HI.U32 R10, R6, R21, RZ ;  /* 0x00000015060a7227 */ /* 0x000fe200078e00ff */
[----:B------:R-:W-:-:S02]  /*1000*/  LOP3.LUT R63, R0, 0x3c, RZ, 0xfc, !PT ;  /* 0x0000003c003f7812 */ /* 0x000fc400078efcff */
[C---:B------:R-:W-:Y:S01]  /*1010*/  LOP3.LUT R62, R0.reuse, 0x3e, RZ, 0xfc, !PT ;  /* 0x0000003e003e7812 */ /* 0x040fe200078efcff */
[--C-:B------:R-:W-:Y:S01]  /*1020*/  @!P1 IMAD.IADD R15, R15, 0x1, -R2.reuse ;  /* 0x000000010f0f9824 */ /* 0x100fe200078e0a02 */
[----:B------:R-:W-:Y:S01]  /*1030*/  LOP3.LUT R61, R0, 0x40, RZ, 0xfc, !PT ;  /* 0x00000040003d7812 */ /* 0x000fe200078efcff */
[----:B------:R-:W-:Y:S01]  /*1040*/  IMAD R19, R2, R8, R19 ;  /* 0x0000000802137224 */ /* 0x000fe200078e0213 */
[----:B------:R-:W-:Y:S01]  /*1050*/  LOP3.LUT R60, R0, 0x42, RZ, 0xfc, !PT ;  /* 0x00000042003c7812 */ /* 0x000fe200078efcff */
[----:B------:R-:W-:Y:S01]  /*1060*/  @!P6 IMAD.IADD R5, R5, 0x1, -R2 ;  /* 0x000000010505e824 */ /* 0x000fe200078e0a02 */
[C---:B------:R-:W-:Y:S01]  /*1070*/  ISETP.GT.U32.AND P6, PT, R2.reuse, R15, PT ;  /* 0x0000000f0200720c */ /* 0x040fe20003fc4070 */
[----:B------:R-:W-:Y:S01]  /*1080*/  IMAD.MOV R10, RZ, RZ, -R10 ;  /* 0x000000ffff0a7224 */ /* 0x000fe200078e0a0a */
[----:B------:R-:W-:Y:S01]  /*1090*/  ISETP.GT.U32.AND P1, PT, R2, R19, PT ;  /* 0x000000130200720c */ /* 0x000fe20003f24070 */
[----:B------:R-:W-:Y:S01]  /*10a0*/  IMAD.HI.U32 R8, R6, R23, RZ ;  /* 0x0000001706087227 */ /* 0x000fe200078e00ff */
[----:B------:R-:W-:-:S02]  /*10b0*/  LOP3.LUT R59, R0, 0x44, RZ, 0xfc, !PT ;  /* 0x00000044003b7812 */ /* 0x000fc400078efcff */
[----:B------:R-:W-:Y:S01]  /*10c0*/  LOP3.LUT R58, R0, 0x46, RZ, 0xfc, !PT ;  /* 0x00000046003a7812 */ /* 0x000fe200078efcff */
[----:B------:R-:W-:Y:S01]  /*10d0*/  IMAD R21, R2, R10, R21 ;  /* 0x0000000a02157224 */ /* 0x000fe200078e0215 */
[----:B------:R-:W-:Y:S01]  /*10e0*/  LOP3.LUT R57, R0, 0x48, RZ, 0xfc, !PT ;  /* 0x0000004800397812 */ /* 0x000fe200078efcff */
[----:B------:R-:W-:Y:S01]  /*10f0*/  IMAD.HI.U32 R10, R6, R25, RZ ;  /* 0x00000019060a7227 */ /* 0x000fe200078e00ff */
[C---:B------:R-:W-:Y:S02]  /*1100*/  LOP3.LUT R56, R0.reuse, 0x4a, RZ, 0xfc, !PT ;  /* 0x0000004a00387812 */ /* 0x040fe400078efcff */
[----:B------:R-:W-:Y:S01]  /*1110*/  LOP3.LUT R51, R0, 0x4c, RZ, 0xfc, !PT ;  /* 0x0000004c00337812 */ /* 0x000fe200078efcff */
[--C-:B------:R-:W-:Y:S01]  /*1120*/  @!P6 IMAD.IADD R15, R15, 0x1, -R2.reuse ;  /* 0x000000010f0fe824 */ /* 0x100fe200078e0a02 */
[----:B------:R-:W-:Y:S01]  /*1130*/  ISETP.GT.U32.AND P6, PT, R2, R21, PT ;  /* 0x000000150200720c */ /* 0x000fe20003fc4070 */
[----:B------:R-:W-:Y:S01]  /*1140*/  @!P1 IMAD.IADD R19, R19, 0x1, -R2 ;  /* 0x0000000113139824 */ /* 0x000fe200078e0a02 */
[C---:B------:R-:W-:Y:S01]  /*1150*/  LOP3.LUT R50, R0.reuse, 0x4e, RZ, 0xfc, !PT ;  /* 0x0000004e00327812 */ /* 0x040fe200078efcff */
[----:B------:R-:W-:Y:S01]  /*1160*/  IMAD.MOV R10, RZ, RZ, -R10 ;  /* 0x000000ffff0a7224 */ /* 0x000fe200078e0a0a */
[----:B------:R-:W-:Y:S01]  /*1170*/  LOP3.LUT R47, R0, 0x50, RZ, 0xfc, !PT ;  /* 0x00000050002f7812 */ /* 0x000fe200078efcff */
[----:B------:R-:W-:Y:S01]  /*1180*/  IMAD.MOV R8, RZ, RZ, -R8 ;  /* 0x000000ffff087224 */ /* 0x000fe200078e0a08 */
[C---:B------:R-:W-:Y:S01]  /*1190*/  ISETP.GT.U32.AND P1, PT, R2.reuse, R19, PT ;  /* 0x000000130200720c */ /* 0x040fe20003f24070 */
[----:B------:R-:W-:Y:S01]  /*11a0*/  IMAD R25, R2, R10, R25 ;  /* 0x0000000a02197224 */ /* 0x000fe200078e0219 */
[----:B------:R-:W-:Y:S01]  /*11b0*/  LOP3.LUT R46, R0, 0x52, RZ, 0xfc, !PT ;  /* 0x00000052002e7812 */ /* 0x000fe200078efcff */
[----:B------:R-:W-:Y:S01]  /*11c0*/  @!P5 IMAD.IADD R11, R11, 0x1, -R2 ;  /* 0x000000010b0bd824 */ /* 0x000fe200078e0a02 */
[----:B------:R-:W-:Y:S01]  /*11d0*/  ISETP.GE.AND P5, PT, R12, RZ, PT ;  /* 0x000000ff0c00720c */ /* 0x000fe20003fa6270 */
[----:B------:R-:W-:Y:S01]  /*11e0*/  IMAD.HI.U32 R12, R6, R27, RZ ;  /* 0x0000001b060c7227 */ /* 0x000fe200078e00ff */
[----:B------:R-:W-:-:S02]  /*11f0*/  LOP3.LUT R45, R0, 0x54, RZ, 0xfc, !PT ;  /* 0x00000054002d7812 */ /* 0x000fc400078efcff */
[----:B------:R-:W-:Y:S01]  /*1200*/  LOP3.LUT R44, R0, 0x56, RZ, 0xfc, !PT ;  /* 0x00000056002c7812 */ /* 0x000fe200078efcff */
[----:B------:R-:W-:Y:S01]  /*1210*/  @!P6 IMAD.IADD R21, R21, 0x1, -R2 ;  /* 0x000000011515e824 */ /* 0x000fe200078e0a02 */
[C---:B------:R-:W-:Y:S01]  /*1220*/  ISETP.GT.U32.AND P6, PT, R2.reuse, R25, PT ;  /* 0x000000190200720c */ /* 0x040fe20003fc4070 */
[----:B------:R-:W-:Y:S01]  /*1230*/  IMAD R23, R2, R8, R23 ;  /* 0x0000000802177224 */ /* 0x000fe200078e0217 */
[----:B------:R-:W-:Y:S01]  /*1240*/  LOP3.LUT R93, R0, 0x7e, RZ, 0xfc, !PT ;  /* 0x0000007e005d7812 */ /* 0x000fe200078efcff */
[----:B------:R-:W-:Y:S01]  /*1250*/  @!P0 IMAD.MOV R11, RZ, RZ, -R11 ;  /* 0x000000ffff0b8224 */ /* 0x000fe200078e0a0b */
[C---:B------:R-:W-:Y:S01]  /*1260*/  ISETP.GT.U32.AND P0, PT, R2.reuse, R5, PT ;  /* 0x000000050200720c */ /* 0x040fe20003f04070 */
[----:B------:R-:W-:Y:S02]  /*1270*/  IMAD.MOV R12, RZ, RZ, -R12 ;  /* 0x000000ffff0c7224 */ /* 0x000fe400078e0a0c */
[----:B------:R-:W-:Y:S01]  /*1280*/  @!P1 IMAD.IADD R19, R19, 0x1, -R2 ;  /* 0x0000000113139824 */ /* 0x000fe200078e0a02 */
[C---:B------:R-:W-:Y:S01]  /*1290*/  ISETP.GT.U32.AND P1, PT, R2.reuse, R23, PT ;  /* 0x000000170200720c */ /* 0x040fe20003f24070 */
[----:B------:R-:W-:-:S02]  /*12a0*/  IMAD R27, R2, R12, R27 ;  /* 0x0000000c021b7224 */ /* 0x000fc400078e021b */
[----:B------:R-:W-:-:S04]  /*12b0*/  IMAD.HI.U32 R8, R6, R29, RZ ;  /* 0x0000001d06087227 */ /* 0x000fc800078e00ff */
[--C-:B------:R-:W-:Y:S01]  /*12c0*/  @!P6 IMAD.IADD R25, R25, 0x1, -R2.reuse ;  /* 0x000000011919e824 */ /* 0x100fe200078e0a02 */
[----:B------:R-:W-:Y:S01]  /*12d0*/  ISETP.GT.U32.AND P6, PT, R2, R27, PT ;  /* 0x0000001b0200720c */ /* 0x000fe20003fc4070 */
[----:B------:R-:W-:Y:S01]  /*12e0*/  @!P0 IMAD.IADD R5, R5, 0x1, -R2 ;  /* 0x0000000105058824 */ /* 0x000fe200078e0a02 */
[----:B------:R-:W-:Y:S01]  /*12f0*/  ISETP.GE.AND P0, PT, R16, RZ, PT ;  /* 0x000000ff1000720c */ /* 0x000fe20003f06270 */
[----:B------:R-:W-:Y:S02]  /*1300*/  IMAD.MOV R8, RZ, RZ, -R8 ;  /* 0x000000ffff087224 */ /* 0x000fe400078e0a08 */
[----:B------:R-:W-:Y:S01]  /*1310*/  @!P1 IMAD.IADD R23, R23, 0x1, -R2 ;  /* 0x0000000117179824 */ /* 0x000fe200078e0a02 */
[----:B------:R-:W-:Y:S01]  /*1320*/  ISETP.GE.AND P1, PT, R18, RZ, PT ;  /* 0x000000ff1200720c */ /* 0x000fe20003f26270 */
[----:B------:R-:W-:-:S04]  /*1330*/  IMAD.HI.U32 R10, R6, R33, RZ ;  /* 0x00000021060a7227 */ /* 0x000fc800078e00ff */
[----:B------:R-:W-:Y:S02]  /*1340*/  IMAD.MOV.U32 R17, RZ, RZ, R5 ;  /* 0x000000ffff117224 */ /* 0x000fe400078e0005 */
[----:B------:R-:W-:Y:S01]  /*1350*/  @!P2 IMAD.MOV R15, RZ, RZ, -R15 ;  /* 0x000000ffff0fa224 */ /* 0x000fe200078e0a0f */
[C---:B------:R-:W-:Y:S01]  /*1360*/  ISETP.GT.U32.AND P2, PT, R2.reuse, R23, PT ;  /* 0x000000170200720c */ /* 0x040fe20003f44070 */
[----:B------:R-:W-:Y:S02]  /*1370*/  IMAD R29, R2, R8, R29 ;  /* 0x00000008021d7224 */ /* 0x000fe400078e021d */
[----:B------:R-:W-:Y:S02]  /*1380*/  IMAD.MOV R10, RZ, RZ, -R10 ;  /* 0x000000ffff0a7224 */ /* 0x000fe400078e0a0a */
[----:B------:R-:W-:-:S04]  /*1390*/  IMAD.HI.U32 R8, R6, R31, RZ ;  /* 0x0000001f06087227 */ /* 0x000fc800078e00ff */
[----:B------:R-:W-:Y:S01]  /*13a0*/  @!P6 IMAD.IADD R27, R27, 0x1, -R2 ;  /* 0x000000011b1be824 */ /* 0x000fe200078e0a02 */
[C---:B------:R-:W-:Y:S01]  /*13b0*/  ISETP.GT.U32.AND P6, PT, R2.reuse, R21, PT ;  /* 0x000000150200720c */ /* 0x040fe20003fc4070 */
[----:B------:R-:W-:Y:S01]  /*13c0*/  @!P3 IMAD.MOV R17, RZ, RZ, -R17 ;  /* 0x000000ffff11b224 */ /* 0x000fe200078e0a11 */
[C---:B------:R-:W-:Y:S01]  /*13d0*/  ISETP.GT.U32.AND P3, PT, R2.reuse, R25, PT ;  /* 0x000000190200720c */ /* 0x040fe20003f64070 */
[----:B------:R-:W-:Y:S02]  /*13e0*/  IMAD R33, R2, R10, R33 ;  /* 0x0000000a02217224 */ /* 0x000fe400078e0221 */
[----:B------:R-:W-:Y:S01]  /*13f0*/  IMAD.MOV R16, RZ, RZ, -R8 ;  /* 0x000000ffff107224 */ /* 0x000fe200078e0a08 */
[----:B------:R-:W-:Y:S01]  /*1400*/  LOP3.LUT R8, R18, 0x4, RZ, 0xfc, !PT ;  /* 0x0000000412087812 */ /* 0x000fe200078efcff */
[----:B------:R-:W-:Y:S01]  /*1410*/  IMAD.HI.U32 R10, R6, R39, RZ ;  /* 0x00000027060a7227 */ /* 0x000fe200078e00ff */
[----:B------:R-:W-:Y:S02]  /*1420*/  LOP3.LUT R18, R0, 0x6a, RZ, 0xfc, !PT ;  /* 0x0000006a00127812 */ /* 0x000fe400078efcff */
[----:B------:R-:W-:Y:S01]  /*1430*/  IABS R37, R8 ;  /* 0x0000000800257213 */ /* 0x000fe20000000000 */
[----:B------:R-:W-:-:S02]  /*1440*/  IMAD.MOV R10, RZ, RZ, -R10 ;  /* 0x000000ffff0a7224 */ /* 0x000fc400078e0a0a */
[----:B------:R-:W-:Y:S01]  /*1450*/  IMAD R31, R2, R16, R31 ;  /* 0x00000010021f7224 */ /* 0x000fe200078e021f */
[----:B------:R-:W-:Y:S01]  /*1460*/  LOP3.LUT R16, R0, 0x6e, RZ, 0xfc, !PT ;  /* 0x0000006e00107812 */ /* 0x000fe200078efcff */
[----:B------:R-:W-:Y:S01]  /*1470*/  @!P4 IMAD.MOV R13, RZ, RZ, -R13 ;  /* 0x000000ffff0dc224 */ /* 0x000fe200078e0a0d */
[C---:B------:R-:W-:Y:S01]  /*1480*/  ISETP.GT.U32.AND P4, PT, R2.reuse, R27, PT ;  /* 0x0000001b0200720c */ /* 0x040fe20003f84070 */
[C---:B------:R-:W-:Y:S02]  /*1490*/  IMAD R39, R2.reuse, R10, R39 ;  /* 0x0000000a02277224 */ /* 0x040fe400078e0227 */
[----:B------:R-:W-:Y:S01]  /*14a0*/  @!P2 IMAD.IADD R23, R23, 0x1, -R2 ;  /* 0x000000011717a824 */ /* 0x000fe200078e0a02 */
[----:B------:R-:W-:Y:S01]  /*14b0*/  ISETP.GT.U32.AND P2, PT, R2, R33, PT ;  /* 0x000000210200720c */ /* 0x000fe20003f44070 */
[----:B------:R-:W-:-:S04]  /*14c0*/  IMAD.HI.U32 R12, R6, R35, RZ ;  /* 0x00000023060c7227 */ /* 0x000fc800078e00ff */
[----:B------:R-:W-:Y:S01]  /*14d0*/  @!P5 IMAD.MOV R19, RZ, RZ, -R19 ;  /* 0x000000ffff13d224 */ /* 0x000fe200078e0a13 */
[----:B------:R-:W-:Y:S01]  /*14e0*/  ISETP.GT.U32.AND P5, PT, R2, R29, PT ;  /* 0x0000001d0200720c */ /* 0x000fe20003fa4070 */
[----:B------:R-:W-:-:S04]  /*14f0*/  IMAD.HI.U32 R6, R6, R37, RZ ;  /* 0x0000002506067227 */ /* 0x000fc800078e00ff */
[--C-:B------:R-:W-:Y:S01]  /*1500*/  @!P6 IMAD.IADD R21, R21, 0x1, -R2.reuse ;  /* 0x000000011515e824 */ /* 0x100fe200078e0a02 */
[C---:B------:R-:W-:Y:S01]  /*1510*/  ISETP.GT.U32.AND P6, PT, R2.reuse, R31, PT ;  /* 0x0000001f0200720c */ /* 0x040fe20003fc4070 */
[----:B------:R-:W-:Y:S01]  /*1520*/  @!P3 IMAD.IADD R25, R25, 0x1, -R2 ;  /* 0x000000011919b824 */ /* 0x000fe200078e0a02 */
[C---:B------:R-:W-:Y:S01]  /*1530*/  ISETP.GT.U32.AND P3, PT, R2.reuse, R39, PT ;  /* 0x000000270200720c */ /* 0x040fe20003f64070 */
[----:B------:R-:W-:Y:S02]  /*1540*/  IMAD.MOV R12, RZ, RZ, -R12 ;  /* 0x000000ffff0c7224 */ /* 0x000fe400078e0a0c */
[----:B------:R-:W-:Y:S02]  /*1550*/  IMAD.MOV R6, RZ, RZ, -R6 ;  /* 0x000000ffff067224 */ /* 0x000fe400078e0a06 */
[C---:B------:R-:W-:Y:S02]  /*1560*/  IMAD R35, R2.reuse, R12, R35 ;  /* 0x0000000c02237224 */ /* 0x040fe400078e0223 */
[----:B------:R-:W-:-:S02]  /*1570*/  IMAD R37, R2, R6, R37 ;  /* 0x0000000602257224 */ /* 0x000fc400078e0225 */
[--C-:B------:R-:W-:Y:S01]  /*1580*/  @!P4 IMAD.IADD R27, R27, 0x1, -R2.reuse ;  /* 0x000000011b1bc824 */ /* 0x100fe200078e0a02 */
[C---:B------:R-:W-:Y:S01]  /*1590*/  ISETP.GT.U32.AND P4, PT, R2.reuse, R35, PT ;  /* 0x000000230200720c */ /* 0x040fe20003f84070 */
[--C-:B------:R-:W-:Y:S01]  /*15a0*/  @!P2 IMAD.IADD R33, R33, 0x1, -R2.reuse ;  /* 0x000000012121a824 */ /* 0x100fe200078e0a02 */
[----:B------:R-:W-:Y:S01]  /*15b0*/  ISETP.GT.U32.AND P2, PT, R2, R37, PT ;  /* 0x000000250200720c */ /* 0x000fe20003f44070 */
[--C-:B------:R-:W-:Y:S01]  /*15c0*/  @!P5 IMAD.IADD R29, R29, 0x1, -R2.reuse ;  /* 0x000000011d1dd824 */ /* 0x100fe200078e0a02 */
[----:B------:R-:W-:Y:S01]  /*15d0*/  ISETP.GE.AND P5, PT, R20, RZ, PT ;  /* 0x000000ff1400720c */ /* 0x000fe20003fa6270 */
[--C-:B------:R-:W-:Y:S01]  /*15e0*/  @!P6 IMAD.IADD R31, R31, 0x1, -R2.reuse ;  /* 0x000000011f1fe824 */ /* 0x100fe200078e0a02 */
[----:B------:R-:W-:Y:S01]  /*15f0*/  ISETP.GE.AND P6, PT, R22, RZ, PT ;  /* 0x000000ff1600720c */ /* 0x000fe20003fc6270 */
[--C-:B------:R-:W-:Y:S01]  /*1600*/  @!P3 IMAD.IADD R39, R39, 0x1, -R2.reuse ;  /* 0x000000012727b824 */ /* 0x100fe200078e0a02 */
[----:B------:R-:W-:Y:S01]  /*1610*/  ISETP.GE.AND P3, PT, R24, RZ, PT ;  /* 0x000000ff1800720c */ /* 0x000fe20003f66270 */
[----:B------:R-:W-:Y:S01]  /*1620*/  @!P0 IMAD.MOV R21, RZ, RZ, -R21 ;  /* 0x000000ffff158224 */ /* 0x000fe200078e0a15 */
[----:B------:R-:W-:Y:S01]  /*1630*/  ISETP.GT.U32.AND P0, PT, R2, R29, PT ;  /* 0x0000001d0200720c */ /* 0x000fe20003f04070 */
[----:B------:R-:W-:Y:S01]  /*1640*/  IMAD.SHL.U32 R5, R95, 0x20, RZ ;  /* 0x000000205f057824 */ /* 0x000fe200078e00ff */
[----:B------:R-:W-:Y:S01]  /*1650*/  LOP3.LUT R24, R0, 0x5e, RZ, 0xfc, !PT ;  /* 0x0000005e00187812 */ /* 0x000fe200078efcff */
[--C-:B------:R-:W-:Y:S01]  /*1660*/  @!P4 IMAD.IADD R35, R35, 0x1, -R2.reuse ;  /* 0x000000012323c824 */ /* 0x100fe200078e0a02 */
[C---:B------:R-:W-:Y:S01]  /*1670*/  ISETP.GT.U32.AND P4, PT, R2.reuse, R31, PT ;  /* 0x0000001f0200720c */ /* 0x040fe20003f84070 */
[--C-:B------:R-:W-:Y:S01]  /*1680*/  @!P2 IMAD.IADD R37, R37, 0x1, -R2.reuse ;  /* 0x000000012525a824 */ /* 0x100fe200078e0a02 */
[C---:B------:R-:W-:Y:S01]  /*1690*/  ISETP.GT.U32.AND P2, PT, R2.reuse, R39, PT ;  /* 0x000000270200720c */ /* 0x040fe20003f44070 */
[----:B------:R-:W-:Y:S01]  /*16a0*/  @!P5 IMAD.MOV R23, RZ, RZ, -R23 ;  /* 0x000000ffff17d224 */ /* 0x000fe200078e0a17 */
[C---:B------:R-:W-:Y:S01]  /*16b0*/  ISETP.GT.U32.AND P5, PT, R2.reuse, R33, PT ;  /* 0x000000210200720c */ /* 0x040fe20003fa4070 */
[----:B------:R-:W-:Y:S01]  /*16c0*/  @!P6 IMAD.MOV R25, RZ, RZ, -R25 ;  /* 0x000000ffff19e224 */ /* 0x000fe200078e0a19 */
[C---:B------:R-:W-:Y:S01]  /*16d0*/  ISETP.GT.U32.AND P6, PT, R2.reuse, R35, PT ;  /* 0x000000230200720c */ /* 0x040fe20003fc4070 */
[----:B------:R-:W-:Y:S01]  /*16e0*/  @!P3 IMAD.MOV R27, RZ, RZ, -R27 ;  /* 0x000000ffff1bb224 */ /* 0x000fe200078e0a1b */
[----:B------:R-:W-:Y:S01]  /*16f0*/  ISETP.GT.U32.AND P3, PT, R2, R37, PT ;  /* 0x000000250200720c */ /* 0x000fe20003f64070 */
[----:B------:R-:W-:Y:S01]  /*1700*/  @!P0 IMAD.IADD R29, R29, 0x1, -R2 ;  /* 0x000000011d1d8824 */ /* 0x000fe200078e0a02 */
[----:B------:R-:W-:-:S02]  /*1710*/  ISETP.GE.AND P0, PT, R26, RZ, PT ;  /* 0x000000ff1a00720c */ /* 0x000fc40003f06270 */
[----:B------:R-:W-:Y:S01]  /*1720*/  LOP3.LUT R5, R14, 0x400, R5, 0xf8, !PT ;  /* 0x000004000e057812 */ /* 0x000fe200078ef805 */
[--C-:B------:R-:W-:Y:S01]  /*1730*/  @!P4 IMAD.IADD R31, R31, 0x1, -R2.reuse ;  /* 0x000000011f1fc824 */ /* 0x100fe200078e0a02 */
[----:B------:R-:W-:Y:S01]  /*1740*/  ISETP.GE.AND P4, PT, R28, RZ, PT ;  /* 0x000000ff1c00720c */ /* 0x000fe20003f86270 */
[--C-:B------:R-:W-:Y:S01]  /*1750*/  @!P2 IMAD.IADD R39, R39, 0x1, -R2.reuse ;  /* 0x000000012727a824 */ /* 0x100fe200078e0a02 */
[----:B------:R-:W-:Y:S01]  /*1760*/  ISETP.GE.AND P2, PT, R32, RZ, PT ;  /* 0x000000ff2000720c */ /* 0x000fe20003f46270 */
[--C-:B------:R-:W-:Y:S01]  /*1770*/  @!P5 IMAD.IADD R33, R33, 0x1, -R2.reuse ;  /* 0x000000012121d824 */ /* 0x100fe200078e0a02 */
[----:B------:R-:W-:Y:S01]  /*1780*/  ISETP.GE.AND P5, PT, R30, RZ, PT ;  /* 0x000000ff1e00720c */ /* 0x000fe20003fa6270 */
[--C-:B------:R-:W-:Y:S01]  /*1790*/  @!P6 IMAD.IADD R35, R35, 0x1, -R2.reuse ;  /* 0x000000012323e824 */ /* 0x100fe200078e0a02 */
[----:B------:R-:W-:Y:S01]  /*17a0*/  ISETP.GE.AND P6, PT, R8, RZ, PT ;  /* 0x000000ff0800720c */ /* 0x000fe20003fc6270 */
[----:B------:R-:W-:Y:S01]  /*17b0*/  @!P3 IMAD.IADD R37, R37, 0x1, -R2 ;  /* 0x000000012525b824 */ /* 0x000fe200078e0a02 */
[----:B------:R-:W-:Y:S01]  /*17c0*/  ISETP.NE.AND P3, PT, R9, RZ, PT ;  /* 0x000000ff0900720c */ /* 0x000fe20003f65270 */
[----:B------:R-:W-:Y:S01]  /*17d0*/  @!P0 IMAD.MOV R29, RZ, RZ, -R29 ;  /* 0x000000ffff1d8224 */ /* 0x000fe200078e0a1d */
[----:B------:R-:W-:Y:S01]  /*17e0*/  LOP3.LUT R2, RZ, R9, RZ, 0x33, !PT ;  /* 0x00000009ff027212 */ /* 0x000fe200078e33ff */
[----:B------:R-:W-:Y:S01]  /*17f0*/  @!P1 IMAD.MOV R39, RZ, RZ, -R39 ;  /* 0x000000ffff279224 */ /* 0x000fe200078e0a27 */
[C---:B---3--:R-:W-:Y:S01]  /*1800*/  IADD3 R6, P0, PT, R3.reuse, UR12, RZ ;  /* 0x0000000c03067c10 */ /* 0x048fe2000ff1e0ff */
[----:B------:R-:W-:Y:S01]  /*1810*/  @!P4 IMAD.MOV R31, RZ, RZ, -R31 ;  /* 0x000000ffff1fc224 */ /* 0x000fe200078e0a1f */
[C---:B------:R-:W-:Y:S01]  /*1820*/  SEL R8, R2.reuse, R7, !P3 ;  /* 0x0000000702087207 */ /* 0x040fe20005800000 */
[----:B------:R-:W-:Y:S01]  /*1830*/  @!P2 IMAD.MOV R35, RZ, RZ, -R35 ;  /* 0x000000ffff23a224 */ /* 0x000fe200078e0a23 */
[----:B------:R-:W-:Y:S01]  /*1840*/  LEA.HI.X.SX32 R7, R3, UR13, 0x1, P0 ;  /* 0x0000000d03077c11 */ /* 0x000fe200080f0eff */
[----:B------:R-:W0:Y:S01]  /*1850*/  LDCU.64 UR12, c[0x0][0x388] ;  /* 0x00007100ff0c77ac */ /* 0x000e220008000a00 */
[----:B------:R-:W-:Y:S01]  /*1860*/  SEL R13, R2, R13, !P3 ;  /* 0x0000000d020d7207 */ /* 0x000fe20005800000 */
[----:B----4-:R-:W-:Y:S01]  /*1870*/  IMAD R8, R8, UR11, RZ ;  /* 0x0000000b08087c24 */ /* 0x010fe2000f8e02ff */
[C---:B------:R-:W-:Y:S01]  /*1880*/  SEL R11, R2.reuse, R11, !P3 ;  /* 0x0000000b020b7207 */ /* 0x040fe20005800000 */
[----:B------:R-:W-:Y:S01]  /*1890*/  @!P5 IMAD.MOV R33, RZ, RZ, -R33 ;  /* 0x000000ffff21d224 */ /* 0x000fe200078e0a21 */
[C---:B------:R-:W-:Y:S01]  /*18a0*/  SEL R15, R2.reuse, R15, !P3 ;  /* 0x0000000f020f7207 */ /* 0x040fe20005800000 */
[----:B------:R-:W-:Y:S01]  /*18b0*/  IMAD R13, R13, UR11, RZ ;  /* 0x0000000b0d0d7c24 */ /* 0x000fe2000f8e02ff */
[C---:B------:R-:W-:Y:S01]  /*18c0*/  SEL R17, R2.reuse, R17, !P3 ;  /* 0x0000001102117207 */ /* 0x040fe20005800000 */
[----:B------:R-:W-:Y:S01]  /*18d0*/  IMAD R11, R11, UR11, RZ ;  /* 0x0000000b0b0b7c24 */ /* 0x000fe2000f8e02ff */
[C---:B------:R-:W-:Y:S01]  /*18e0*/  SEL R19, R2.reuse, R19, !P3 ;  /* 0x0000001302137207 */ /* 0x040fe20005800000 */
[----:B------:R-:W-:Y:S01]  /*18f0*/  IMAD R15, R15, UR11, RZ ;  /* 0x0000000b0f0f7c24 */ /* 0x000fe2000f8e02ff */
[C---:B------:R-:W-:Y:S01]  /*1900*/  SEL R21, R2.reuse, R21, !P3 ;  /* 0x0000001502157207 */ /* 0x040fe20005800000 */
[----:B------:R-:W-:Y:S01]  /*1910*/  @!P6 IMAD.MOV R37, RZ, RZ, -R37 ;  /* 0x000000ffff25e224 */ /* 0x000fe200078e0a25 */
[C---:B------:R-:W-:Y:S01]  /*1920*/  SEL R23, R2.reuse, R23, !P3 ;  /* 0x0000001702177207 */ /* 0x040fe20005800000 */
[----:B------:R-:W-:Y:S01]  /*1930*/  IMAD R17, R17, UR11, RZ ;  /* 0x0000000b11117c24 */ /* 0x000fe2000f8e02ff */
[----:B------:R-:W-:Y:S01]  /*1940*/  SHF.R.S32.HI R96, RZ, 0x1f, R8 ;  /* 0x0000001fff607819 */ /* 0x000fe20000011408 */
[----:B------:R-:W-:Y:S01]  /*1950*/  IMAD R19, R19, UR11, RZ ;  /* 0x0000000b13137c24 */ /* 0x000fe2000f8e02ff */
[----:B------:R-:W-:Y:S01]  /*1960*/  SEL R25, R2, R25, !P3 ;  /* 0x0000001902197207 */ /* 0x000fe20005800000 */
[----:B------:R-:W-:Y:S01]  /*1970*/  IMAD R21, R21, UR11, RZ ;  /* 0x0000000b15157c24 */ /* 0x000fe2000f8e02ff */
[----:B0-----:R-:W-:Y:S01]  /*1980*/  IADD3 R97, P2, PT, R8, UR12, RZ ;  /* 0x0000000c08617c10 */ /* 0x001fe2000ff5e0ff */
[----:B------:R-:W-:Y:S01]  /*1990*/  IMAD R23, R23, UR11, RZ ;  /* 0x0000000b17177c24 */ /* 0x000fe2000f8e02ff */
[----:B------:R-:W-:Y:S01]  /*19a0*/  IADD3 R9, P1, PT, R13, UR12, RZ ;  /* 0x0000000c0d097c10 */ /* 0x000fe2000ff3e0ff */
[----:B------:R-:W-:Y:S01]  /*19b0*/  IMAD R25, R25, UR11, RZ ;  /* 0x0000000b19197c24 */ /* 0x000fe2000f8e02ff */
[----:B------:R-:W-:-:S02]  /*19c0*/  SHF.R.S32.HI R98, RZ, 0x1f, R11 ;  /* 0x0000001fff627819 */ /* 0x000fc4000001140b */
[----:B------:R-:W-:Y:S01]  /*19d0*/  IADD3 R124, P6, PT, R11, UR12, RZ ;  /* 0x0000000c0b7c7c10 */ /* 0x000fe2000ffde0ff */
[----:B------:R0:W-:Y:S01]  /*19e0*/  STL [R1+0x4], R9 ;  /* 0x0000040901007387 */ /* 0x0001e20000100800 */
[----:B------:R-:W-:Y:S02]  /*19f0*/  IADD3 R10, P0, PT, R15, UR12, RZ ;  /* 0x0000000c0f0a7c10 */ /* 0x000fe4000ff1e0ff */
[C---:B------:R-:W-:Y:S02]  /*1a00*/  SEL R27, R2.reuse, R27, !P3 ;  /* 0x0000001b021b7207 */ /* 0x040fe40005800000 */
[C---:B------:R-:W-:Y:S01]  /*1a10*/  SEL R29, R2.reuse, R29, !P3 ;  /* 0x0000001d021d7207 */ /* 0x040fe20005800000 */
[----:B------:R1:W-:Y:S01]  /*1a20*/  STL [R1+0x2c], R10 ;  /* 0x00002c0a01007387 */ /* 0x0003e20000100800 */
[C---:B------:R-:W-:Y:S01]  /*1a30*/  SEL R31, R2.reuse, R31, !P3 ;  /* 0x0000001f021f7207 */ /* 0x040fe20005800000 */
[----:B------:R-:W-:Y:S01]  /*1a40*/  IMAD R27, R27, UR11, RZ ;  /* 0x0000000b1b1b7c24 */ /* 0x000fe2000f8e02ff */
[C---:B------:R-:W-:Y:S01]  /*1a50*/  SEL R33, R2.reuse, R33, !P3 ;  /* 0x0000002102217207 */ /* 0x040fe20005800000 */
[----:B------:R-:W-:Y:S01]  /*1a60*/  IMAD R29, R29, UR11, RZ ;  /* 0x0000000b1d1d7c24 */ /* 0x000fe2000f8e02ff */
[C---:B------:R-:W-:Y:S01]  /*1a70*/  SEL R35, R2.reuse, R35, !P3 ;  /* 0x0000002302237207 */ /* 0x040fe20005800000 */
[----:B------:R-:W-:Y:S01]  /*1a80*/  IMAD R31, R31, UR11, RZ ;  /* 0x0000000b1f1f7c24 */ /* 0x000fe2000f8e02ff */
[C---:B------:R-:W-:Y:S01]  /*1a90*/  SEL R37, R2.reuse, R37, !P3 ;  /* 0x0000002502257207 */ /* 0x040fe20005800000 */
[----:B------:R-:W-:Y:S01]  /*1aa0*/  IMAD R33, R33, UR11, RZ ;  /* 0x0000000b21217c24 */ /* 0x000fe2000f8e02ff */
[----:B------:R-:W-:Y:S01]  /*1ab0*/  IADD3 R11, P5, PT, R17, UR12, RZ ;  /* 0x0000000c110b7c10 */ /* 0x000fe2000ffbe0ff */
[----:B------:R-:W-:Y:S01]  /*1ac0*/  IMAD R35, R35, UR11, RZ ;  /* 0x0000000b23237c24 */ /* 0x000fe2000f8e02ff */
[----:B------:R-:W-:Y:S01]  /*1ad0*/  SEL R2, R2, R39, !P3 ;  /* 0x0000002702027207 */ /* 0x000fe20005800000 */
[----:B------:R-:W-:Y:S01]  /*1ae0*/  IMAD R37, R37, UR11, RZ ;  /* 0x0000000b25257c24 */ /* 0x000fe2000f8e02ff */
[----:B------:R-:W-:Y:S01]  /*1af0*/  SHF.R.S32.HI R3, RZ, 0x1f, R13 ;  /* 0x0000001fff037819 */ /* 0x000fe2000001140d */
[----:B------:R2:W-:Y:S01]  /*1b00*/  STL [R1+0x34], R11 ;  /* 0x0000340b01007387 */ /* 0x0005e20000100800 */
[----:B------:R-:W-:Y:S01]  /*1b10*/  IADD3 R12, P4, PT, R19, UR12, RZ ;  /* 0x0000000c130c7c10 */ /* 0x000fe2000ff9e0ff */
[----:B------:R-:W-:Y:S01]  /*1b20*/  IMAD R2, R2, UR11, RZ ;  /* 0x0000000b02027c24 */ /* 0x000fe2000f8e02ff */
[----:B------:R-:W-:-:S02]  /*1b30*/  IADD3.X R96, PT, PT, R96, UR13, RZ, P2, !PT ;  /* 0x0000000d60607c10 */ /* 0x000fc400097fe4ff */
[----:B------:R-:W-:Y:S02]  /*1b40*/  CS2R R38, SRZ ;  /* 0x0000000000267805 */ /* 0x000fe4000001ff00 */
[----:B------:R-:W-:Y:S01]  /*1b50*/  IADD3 R13, P3, PT, R21, UR12, RZ ;  /* 0x0000000c150d7c10 */ /* 0x000fe2000ff7e0ff */
[----:B------:R3:W-:Y:S01]  /*1b60*/  STL [R1+0x3c], R12 ;  /* 0x00003c0c01007387 */ /* 0x0007e20000100800 */
[----:B------:R-:W-:Y:S02]  /*1b70*/  IADD3 R14, P2, PT, R23, UR12, RZ ;  /* 0x0000000c170e7c10 */ /* 0x000fe4000ff5e0ff */
[----:B------:R-:W-:Y:S01]  /*1b80*/  SHF.R.S32.HI R8, RZ, 0x1f, R15 ;  /* 0x0000001fff087819 */ /* 0x000fe2000001140f */
[----:B------:R4:W-:Y:S01]  /*1b90*/  STL [R1+0x44], R13 ;  /* 0x0000440d01007387 */ /* 0x0009e20000100800 */
[----:B------:R-:W-:Y:S02]  /*1ba0*/  IADD3.X R15, PT, PT, R3, UR13, RZ, P1, !PT ;  /* 0x0000000d030f7c10 */ /* 0x000fe40008ffe4ff */
[----:B0-----:R-:W-:Y:S01]  /*1bb0*/  SHF.R.S32.HI R9, RZ, 0x1f, R17 ;  /* 0x0000001fff097819 */ /* 0x001fe20000011411 */
[----:B------:R0:W-:Y:S01]  /*1bc0*/  STL [R1+0x4c], R14 ;  /* 0x00004c0e01007387 */ /* 0x0001e20000100800 */
[----:B-1----:R-:W-:-:S02]  /*1bd0*/  SHF.R.S32.HI R10, RZ, 0x1f, R19 ;  /* 0x0000001fff0a7819 */ /* 0x002fc40000011413 */
[----:B--2---:R-:W-:Y:S01]  /*1be0*/  SHF.R.S32.HI R11, RZ, 0x1f, R21 ;  /* 0x0000001fff0b7819 */ /* 0x004fe20000011415 */
[----:B------:R1:W-:Y:S01]  /*1bf0*/  STL [R1], R15 ;  /* 0x0000000f01007387 */ /* 0x0003e20000100800 */
[----:B---3--:R-:W-:Y:S02]  /*1c00*/  SHF.R.S32.HI R12, RZ, 0x1f, R23 ;  /* 0x0000001fff0c7819 */ /* 0x008fe40000011417 */
[----:B----4-:R-:W-:Y:S02]  /*1c10*/  SHF.R.S32.HI R13, RZ, 0x1f, R25 ;  /* 0x0000001fff0d7819 */ /* 0x010fe40000011419 */
[----:B------:R-:W-:Y:S02]  /*1c20*/  SHF.R.S32.HI R3, RZ, 0x1f, R27 ;  /* 0x0000001fff037819 */ /* 0x000fe4000001141b */
[----:B0-----:R-:W-:Y:S02]  /*1c30*/  IADD3 R14, P1, PT, R25, UR12, RZ ;  /* 0x0000000c190e7c10 */ /* 0x001fe4000ff3e0ff */
[----:B------:R-:W-:-:S02]  /*1c40*/  LOP3.LUT R26, R0, 0x5a, RZ, 0xfc, !PT ;  /* 0x0000005a001a7812 */ /* 0x000fc400078efcff */
[----:B-1----:R-:W-:Y:S01]  /*1c50*/  IADD3.X R15, PT, PT, R8, UR13, RZ, P0, !PT ;  /* 0x0000000d080f7c10 */ /* 0x002fe200087fe4ff */
[----:B------:R0:W-:Y:S01]  /*1c60*/  STL [R1+0x5c], R14 ;  /* 0x00005c0e01007387 */ /* 0x0001e20000100800 */
[----:B------:R-:W-:Y:S02]  /*1c70*/  IADD3.X R13, PT, PT, R13, UR13, RZ, P1, !PT ;  /* 0x0000000d0d0d7c10 */ /* 0x000fe40008ffe4ff */
[----:B------:R-:W-:Y:S01]  /*1c80*/  SHF.R.S32.HI R8, RZ, 0x1f, R29 ;  /* 0x0000001fff087819 */ /* 0x000fe2000001141d */
[----:B------:R1:W-:Y:S01]  /*1c90*/  STL [R1+0xc], R15 ;  /* 0x00000c0f01007387 */ /* 0x0003e20000100800 */
[C---:B------:R-:W-:Y:S02]  /*1ca0*/  LOP3.LUT R25, R0.reuse, 0x5c, RZ, 0xfc, !PT ;  /* 0x0000005c00197812 */ /* 0x040fe400078efcff */
[C---:B------:R-:W-:Y:S02]  /*1cb0*/  LOP3.LUT R23, R0.reuse, 0x60, RZ, 0xfc, !PT ;  /* 0x0000006000177812 */ /* 0x040fe400078efcff */
[----:B------:R-:W-:-:S02]  /*1cc0*/  LOP3.LUT R22, R0, 0x62, RZ, 0xfc, !PT ;  /* 0x0000006200167812 */ /* 0x000fc400078efcff */
[----:B0-----:R-:W-:Y:S02]  /*1cd0*/  IADD3 R14, P0, PT, R27, UR12, RZ ;  /* 0x0000000c1b0e7c10 */ /* 0x001fe4000ff1e0ff */
[C---:B------:R-:W-:Y:S02]  /*1ce0*/  LOP3.LUT R27, R0.reuse, 0x58, RZ, 0xfc, !PT ;  /* 0x00000058001b7812 */ /* 0x040fe400078efcff */
[----:B-1----:R-:W-:Y:S01]  /*1cf0*/  IADD3.X R15, PT, PT, R9, UR13, RZ, P5, !PT ;  /* 0x0000000d090f7c10 */ /* 0x002fe2000affe4ff */
[----:B------:R0:W-:Y:S01]  /*1d00*/  STL [R1+0x74], R14 ;  /* 0x0000740e01007387 */ /* 0x0001e20000100800 */
[----:B------:R-:W-:Y:S02]  /*1d10*/  IADD3.X R3, PT, PT, R3, UR13, RZ, P0, !PT ;  /* 0x0000000d03037c10 */ /* 0x000fe400087fe4ff */
[----:B------:R-:W-:Y:S01]  /*1d20*/  SHF.R.S32.HI R9, RZ, 0x1f, R31 ;  /* 0x0000001fff097819 */ /* 0x000fe2000001141f */
[----:B------:R1:W-:Y:S01]  /*1d30*/  STL [R1+0x30], R15 ;  /* 0x0000300f01007387 */ /* 0x0003e20000100800 */
[----:B------:R-:W-:-:S02]  /*1d40*/  LOP3.LUT R21, R0, 0x64, RZ, 0xfc, !PT ;  /* 0x0000006400157812 */ /* 0x000fc400078efcff */
[C---:B------:R-:W-:Y:S02]  /*1d50*/  LOP3.LUT R20, R0.reuse, 0x66, RZ, 0xfc, !PT ;  /* 0x0000006600147812 */ /* 0x040fe400078efcff */
[C---:B------:R-:W-:Y:S02]  /*1d60*/  LOP3.LUT R19, R0.reuse, 0x68, RZ, 0xfc, !PT ;  /* 0x0000006800137812 */ /* 0x040fe400078efcff */
[----:B0-----:R-:W-:Y:S02]  /*1d70*/  IADD3 R14, P5, PT, R29, UR12, RZ ;  /* 0x0000000c1d0e7c10 */ /* 0x001fe4000ffbe0ff */
[----:B------:R-:W-:Y:S02]  /*1d80*/  CS2R R28, SRZ ;  /* 0x00000000001c7805 */ /* 0x000fe4000001ff00 */
[----:B------:R-:W-:Y:S02]  /*1d90*/  LOP3.LUT R17, R0, 0x6c, RZ, 0xfc, !PT ;  /* 0x0000006c00117812 */ /* 0x000fe400078efcff */
[----:B-1----:R-:W-:Y:S01]  /*1da0*/  IADD3.X R15, PT, PT, R10, UR13, RZ, P4, !PT ;  /* 0x0000000d0a0f7c10 */ /* 0x002fe2000a7fe4ff */
[----:B------:R0:W-:Y:S01]  /*1db0*/  STL [R1+0x7c], R14 ;  /* 0x00007c0e01007387 */ /* 0x0001e20000100800 */
[----:B------:R-:W-:-:S02]  /*1dc0*/  IADD3.X R8, PT, PT, R8, UR13, RZ, P5, !PT ;  /* 0x0000000d08087c10 */ /* 0x000fc4000affe4ff */
[----:B------:R-:W-:Y:S01]  /*1dd0*/  SHF.R.S32.HI R10, RZ, 0x1f, R33 ;  /* 0x0000001fff0a7819 */ /* 0x000fe20000011421 */
[----:B------:R1:W-:Y:S01]  /*1de0*/  STL [R1+0x38], R15 ;  /* 0x0000380f01007387 */ /* 0x0003e20000100800 */
[----:B------:R-:W-:Y:S02]  /*1df0*/  IADD3.X R98, PT, PT, R98, UR13, RZ, P6, !PT ;  /* 0x0000000d62627c10 */ /* 0x000fe4000b7fe4ff */
[----:B0-----:R-:W-:Y:S02]  /*1e00*/  IADD3 R14, P4, PT, R31, UR12, RZ ;  /* 0x0000000c1f0e7c10 */ /* 0x001fe4000ff9e0ff */
[----:B------:R-:W-:Y:S02]  /*1e10*/  CS2R R30, SRZ ;  /* 0x00000000001e7805 */ /* 0x000fe4000001ff00 */
[----:B-1----:R-:W-:Y:S01]  /*1e20*/  IADD3.X R15, PT, PT, R11, UR13, RZ, P3, !PT ;  /* 0x0000000d0b0f7c10 */ /* 0x002fe20009ffe4ff */
[----:B------:R0:W-:Y:S01]  /*1e30*/  STL [R1+0x84], R14 ;  /* 0x0000840e01007387 */ /* 0x0001e20000100800 */
[----:B------:R-:W-:-:S03]  /*1e40*/  SHF.R.S32.HI R11, RZ, 0x1f, R35 ;  /* 0x0000001fff0b7819 */ /* 0x000fc60000011423 */
[----:B------:R1:W-:Y:S01]  /*1e50*/  STL [R1+0x40], R15 ;  /* 0x0000400f01007387 */ /* 0x0003e20000100800 */
        /* <DEDUP_REMOVED lines=8> */
[----:B-1----:R-:W-:Y:S01]  /*1ee0*/  LOP3.LUT R15, R0, 0x70, RZ, 0xfc, !PT ;  /* 0x00000070000f7812 */ /* 0x002fe200078efcff */
[----:B------:R0:W-:Y:S04]  /*1ef0*/  STL [R1+0xb4], R14 ;  /* 0x0000b40e01007387 */ /* 0x0001e80000100800 */
[----:B------:R1:W-:Y:S01]  /*1f00*/  STL [R1+0x50], R13 ;  /* 0x0000500d01007387 */ /* 0x0003e20000100800 */
[----:B0-----:R-:W-:-:S02]  /*1f10*/  IADD3 R14, P1, PT, R37, UR12, RZ ;  /* 0x0000000c250e7c10 */ /* 0x001fc4000ff3e0ff */
[----:B------:R-:W-:Y:S02]  /*1f20*/  CS2R R36, SRZ ;  /* 0x0000000000247805 */ /* 0x000fe4000001ff00 */
[C---:B-1----:R-:W-:Y:S01]  /*1f30*/  IADD3 R13, P0, PT, R2.reuse, UR12, RZ ;  /* 0x0000000c020d7c10 */ /* 0x042fe2000ff1e0ff */
[----:B------:R0:W-:Y:S03]  /*1f40*/  STL [R1+0xbc], R14 ;  /* 0x0000bc0e01007387 */ /* 0x0001e60000100800 */
[----:B------:R-:W-:Y:S01]  /*1f50*/  LEA.HI.X.SX32 R2, R2, UR13, 0x1, P0 ;  /* 0x0000000d02027c11 */ /* 0x000fe200080f0eff */
[----:B------:R1:W-:Y:S01]  /*1f60*/  STL [R1+0x64], R3 ;  /* 0x0000640301007387 */ /* 0x0003e20000100800 */
[----:B------:R-:W-:-:S03]  /*1f70*/  LOP3.LUT P0, RZ, R95, 0x100, RZ, 0xc0, !PT ;  /* 0x000001005fff7812 */ /* 0x000fc6000780c0ff */
[----:B------:R2:W-:Y:S01]  /*1f80*/  STL [R1+0xc4], R13 ;  /* 0x0000c40d01007387 */ /* 0x0005e20000100800 */
[----:B0-----:R-:W-:-:S03]  /*1f90*/  LOP3.LUT R14, R0, 0x72, RZ, 0xfc, !PT ;  /* 0x00000072000e7812 */ /* 0x001fc600078efcff */
[----:B------:R0:W-:Y:S01]  /*1fa0*/  STL [R1+0x78], R8 ;  /* 0x0000780801007387 */ /* 0x0001e20000100800 */
[----:B-1----:R-:W-:Y:S02]  /*1fb0*/  IADD3.X R3, PT, PT, R9, UR13, RZ, P4, !PT ;  /* 0x0000000d09037c10 */ /* 0x002fe4000a7fe4ff */
[----:B------:R-:W-:Y:S02]  /*1fc0*/  IADD3.X R9, PT, PT, R10, UR13, RZ, P3, !PT ;  /* 0x0000000d0a097c10 */ /* 0x000fe40009ffe4ff */
[C---:B--2---:R-:W-:Y:S01]  /*1fd0*/  LOP3.LUT R13, R0.reuse, 0x74, RZ, 0xfc, !PT ;  /* 0x00000074000d7812 */ /* 0x044fe200078efcff */
[----:B------:R1:W-:Y:S01]  /*1fe0*/  STL [R1+0x80], R3 ;  /* 0x0000800301007387 */ /* 0x0003e20000100800 */
[C---:B------:R-:W-:Y:S02]  /*1ff0*/  LOP3.LUT R10, R0.reuse, 0x7a, RZ, 0xfc, !PT ;  /* 0x0000007a000a7812 */ /* 0x040fe400078efcff */
[----:B0-----:R-:W-:Y:S01]  /*2000*/  IADD3.X R8, PT, PT, R11, UR13, RZ, P2, !PT ;  /* 0x0000000d0b087c10 */ /* 0x001fe200097fe4ff */
[----:B------:R0:W-:Y:S01]  /*2010*/  STL [R1+0x8c], R9 ;  /* 0x00008c0901007387 */ /* 0x0001e20000100800 */
[----:B------:R-:W-:-:S03]  /*2020*/  LOP3.LUT R11, R0, 0x78, RZ, 0xfc, !PT ;  /* 0x00000078000b7812 */ /* 0x000fc600078efcff */
[----:B------:R2:W-:Y:S01]  /*2030*/  STL [R1+0xb0], R8 ;  /* 0x0000b00801007387 */ /* 0x0005e20000100800 */
[----:B-1----:R-:W-:Y:S02]  /*2040*/  IADD3.X R3, PT, PT, R12, UR13, RZ, P1, !PT ;  /* 0x0000000d0c037c10 */ /* 0x002fe40008ffe4ff */
[C---:B------:R-:W-:Y:S02]  /*2050*/  LOP3.LUT R12, R0.reuse, 0x76, RZ, 0xfc, !PT ;  /* 0x00000076000c7812 */ /* 0x040fe400078efcff */
[----:B0-----:R-:W-:Y:S01]  /*2060*/  LOP3.LUT R9, R0, 0x7c, RZ, 0xfc, !PT ;  /* 0x0000007c00097812 */ /* 0x001fe200078efcff */
[----:B------:R0:W-:Y:S01]  /*2070*/  STL [R1+0xb8], R3 ;  /* 0x0000b80301007387 */ /* 0x0001e20000100800 */
[----:B--2---:R-:W-:-:S03]  /*2080*/  LOP3.LUT R8, R95, 0x7f, RZ, 0xc0, !PT ;  /* 0x0000007f5f087812 */ /* 0x004fc600078ec0ff */
[----:B------:R1:W-:Y:S02]  /*2090*/  STL [R1+0xc0], R2 ;  /* 0x0000c00201007387 */ /* 0x0003e40000100800 */
[----:B------:R-:W-:Y:S01]  /*20a0*/  IMAD R8, R8, UR10, RZ ;  /* 0x0000000a08087c24 */ /* 0x000fe2000f8e02ff */
[----:B0-----:R-:W-:Y:S01]  /*20b0*/  LOP3.LUT R3, R95, 0x180, RZ, 0xc0, !PT ;  /* 0x000001805f037812 */ /* 0x001fe200078ec0ff */
[----:B-1----:R-:W0:Y:S03]  /*20c0*/  LDC R2, c[0x0][0x3a8] ;  /* 0x0000ea00ff027b82 */ /* 0x002e260000000800 */
[----:B------:R-:W-:Y:S02]  /*20d0*/  SHF.R.U32.HI R94, RZ, 0x3, R3 ;  /* 0x00000003ff5e7819 */ /* 0x000fe40000011603 */
[----:B------:R-:W-:-:S04]  /*20e0*/  SEL R3, RZ, 0x108, !P0 ;  /* 0x00000108ff037807 */ /* 0x000fc80004000000 */
[----:B------:R-:W-:Y:S01]  /*20f0*/  LOP3.LUT R3, R3, 0xff, R95, 0x78, !PT ;  /* 0x000000ff03037812 */ /* 0x000fe200078e785f */
[-C--:B0-----:R-:W-:Y:S02]  /*2100*/  IMAD R99, R92, R2.reuse, RZ ;  /* 0x000000025c637224 */ /* 0x081fe400078e02ff */
[-C--:B------:R-:W-:Y:S02]  /*2110*/  IMAD R92, R91, R2.reuse, RZ ;  /* 0x000000025b5c7224 */ /* 0x080fe400078e02ff */
[-C--:B------:R-:W-:Y:S02]  /*2120*/  IMAD R91, R90, R2.reuse, RZ ;  /* 0x000000025a5b7224 */ /* 0x080fe400078e02ff */
[-C--:B------:R-:W-:Y:S02]  /*2130*/  IMAD R90, R89, R2.reuse, RZ ;  /* 0x00000002595a7224 */ /* 0x080fe400078e02ff */
[-C--:B------:R-:W-:Y:S02]  /*2140*/  IMAD R89, R88, R2.reuse, RZ ;  /* 0x0000000258597224 */ /* 0x080fe400078e02ff */
[----:B------:R-:W-:-:S02]  /*2150*/  IMAD R88, R87, R2, RZ ;  /* 0x0000000257587224 */ /* 0x000fc400078e02ff */
[-C--:B------:R-:W-:Y:S02]  /*2160*/  IMAD R87, R86, R2.reuse, RZ ;  /* 0x0000000256577224 */ /* 0x080fe400078e02ff */
        /* <DEDUP_REMOVED lines=32> */
[-C--:B------:R-:W-:Y:S01]  /*2370*/  IMAD R50, R47, R2.reuse, RZ ;  /* 0x000000022f327224 */ /* 0x080fe200078e02ff */
[----:B------:R-:W-:Y:S01]  /*2380*/  CS2R R50, SRZ ;  /* 0x0000000000327805 */ /* 0x000fe2000001ff00 */
[-C--:B------:R-:W-:Y:S02]  /*2390*/  IMAD R47, R46, R2.reuse, RZ ;  /* 0x000000022e2f7224 */ /* 0x080fe400078e02ff */
[-C--:B------:R-:W-:Y:S01]  /*23a0*/  IMAD R46, R45, R2.reuse, RZ ;  /* 0x000000022d2e7224 */ /* 0x080fe200078e02ff */
[----:B------:R-:W-:Y:S01]  /*23b0*/  CS2R R46, SRZ ;  /* 0x00000000002e7805 */ /* 0x000fe2000001ff00 */
[----:B------:R-:W-:-:S02]  /*23c0*/  IMAD R45, R44, R2, RZ ;  /* 0x000000022c2d7224 */ /* 0x000fc400078e02ff */
[-C--:B------:R-:W-:Y:S01]  /*23d0*/  IMAD R44, R27, R2.reuse, RZ ;  /* 0x000000021b2c7224 */ /* 0x080fe200078e02ff */
[----:B------:R-:W-:Y:S01]  /*23e0*/  CS2R R44, SRZ ;  /* 0x00000000002c7805 */ /* 0x000fe2000001ff00 */
[-C--:B------:R-:W-:Y:S02]  /*23f0*/  IMAD R27, R26, R2.reuse, RZ ;  /* 0x000000021a1b7224 */ /* 0x080fe400078e02ff */
[-C--:B------:R-:W-:Y:S01]  /*2400*/  IMAD R26, R25, R2.reuse, RZ ;  /* 0x00000002191a7224 */ /* 0x080fe200078e02ff */
[----:B------:R-:W-:Y:S01]  /*2410*/  CS2R R26, SRZ ;  /* 0x00000000001a7805 */ /* 0x000fe2000001ff00 */
[-C--:B------:R-:W-:Y:S02]  /*2420*/  IMAD R25, R24, R2.reuse, RZ ;  /* 0x0000000218197224 */ /* 0x080fe400078e02ff */
[-C--:B------:R-:W-:Y:S01]  /*2430*/  IMAD R24, R23, R2.reuse, RZ ;  /* 0x0000000217187224 */ /* 0x080fe200078e02ff */
[----:B------:R-:W-:Y:S01]  /*2440*/  CS2R R24, SRZ ;  /* 0x0000000000187805 */ /* 0x000fe2000001ff00 */
        /* <DEDUP_REMOVED lines=13> */
[-C--:B------:R-:W-:Y:S01]  /*2520*/  IMAD R10, R9, R2.reuse, RZ ;  /* 0x00000002090a7224 */ /* 0x080fe200078e02ff */
[----:B------:R-:W-:Y:S01]  /*2530*/  LOP3.LUT R10, R4, 0x210, RZ, 0x3c, !PT ;  /* 0x00000210040a7812 */ /* 0x000fe200078e3cff */
[-C--:B------:R-:W-:Y:S01]  /*2540*/  IMAD R9, R0, R2.reuse, RZ ;  /* 0x0000000200097224 */ /* 0x080fe200078e02ff */
[----:B------:R-:W-:Y:S01]  /*2550*/  LOP3.LUT R9, R3, 0x60, RZ, 0x3c, !PT ;  /* 0x0000006003097812 */ /* 0x000fe200078e3cff */
[----:B------:R-:W-:Y:S01]  /*2560*/  IMAD R0, R93, R2, RZ ;  /* 0x000000025d007224 */ /* 0x000fe200078e02ff */
[----:B------:R-:W-:Y:S02]  /*2570*/  LOP3.LUT R2, R94, 0x1ff, R95, 0x78, !PT ;  /* 0x000001ff5e027812 */ /* 0x000fe400078e785f */
[----:B------:R-:W-:Y:S02]  /*2580*/  LOP3.LUT R3, R3, 0x70, RZ, 0x3c, !PT ;  /* 0x0000007003037812 */ /* 0x000fe400078e3cff */
[----:B------:R-:W-:Y:S02]  /*2590*/  LOP3.LUT R2, R2, 0x40, RZ, 0x3c, !PT ;  /* 0x0000004002027812 */ /* 0x000fe400078e3cff */
[----:B------:R-:W-:-:S07]  /*25a0*/  LOP3.LUT R0, R5, 0x40, RZ, 0x3c, !PT ;  /* 0x0000004005007812 */ /* 0x000fce00078e3cff */
.L_x_1:
[----:B------:R-:W0:Y:S01]  /*25b0*/  S2R R12, SR_TID.X ;  /* 0x00000000000c7919 */ /* 0x000e220000002100 */
[----:B------:R-:W1:Y:S01]  /*25c0*/  LDC R13, c[0x0][0x3a8] ;  /* 0x0000ea00ff0d7b82 */ /* 0x000e620000000800 */
[----:B------:R-:W-:Y:S01]  /*25d0*/  PRMT R90, RZ, 0x7610, R90 ;  /* 0x00007610ff5a7816 */ /* 0x000fe2000000005a */
[----:B------:R-:W2:Y:S01]  /*25e0*/  S2R R18, SR_TID.X ;  /* 0x0000000000127919 */ /* 0x000ea20000002100 */
[----:B------:R-:W3:Y:S05]  /*25f0*/  S2R R114, SR_TID.X ;  /* 0x0000000000727919 */ /* 0x000eea0000002100 */
[----:B------:R-:W4:Y:S08]  /*2600*/  LDC R17, c[0x0][0x3a8] ;  /* 0x0000ea00ff117b82 */ /* 0x000f300000000800 */
[----:B------:R-:W1:Y:S01]  /*2610*/  LDC R58, c[0x0][0x3a8] ;  /* 0x0000ea00ff3a7b82 */ /* 0x000e620000000800 */
[----:B------:R-:W-:-:S02]  /*2620*/  PRMT R88, RZ, 0x7610, R88 ;  /* 0x00007610ff587816 */ /* 0x000fc40000000058 */
[----:B------:R-:W-:Y:S02]  /*2630*/  PRMT R84, RZ, 0x7610, R84 ;  /* 0x00007610ff547816 */ /* 0x000fe40000000054 */
[----:B------:R-:W-:Y:S02]  /*2640*/  PRMT R68, RZ, 0x7610, R68 ;  /* 0x00007610ff447816 */ /* 0x000fe40000000044 */
[----:B------:R-:W-:Y:S01]  /*2650*/  PRMT R62, RZ, 0x7610, R62 ;  /* 0x00007610ff3e7816 */ /* 0x000fe2000000003e */
[----:B------:R-:W4:Y:S01]  /*2660*/  LDC R59, c[0x0][0x3a8] ;  /* 0x0000ea00ff3b7b82 */ /* 0x000f220000000800 */
[----:B0-----:R-:W-:-:S07]  /*2670*/  SHF.R.U32.HI R12, RZ, 0x8, R12 ;  /* 0x00000008ff0c7819 */ /* 0x001fce000001160c */
[----:B------:R-:W0:Y:S01]  /*2680*/  LDC R76, c[0x0][0x3a8] ;  /* 0x0000ea00ff4c7b82 */ /* 0x000e220000000800 */
[----:B--2---:R-:W-:Y:S02]  /*2690*/  SHF.R.U32.HI R16, RZ, 0x8, R18 ;  /* 0x00000008ff107819 */ /* 0x004fe40000011612 */
[----:B------:R-:W-:Y:S02]  /*26a0*/  SGXT.U32 R12, R12, 0x1 ;  /* 0x000000010c0c781a */ /* 0x000fe40000000000 */
[----:B---3--:R-:W-:Y:S02]  /*26b0*/  SHF.R.U32.HI R87, RZ, 0x8, R114 ;  /* 0x00000008ff577819 */ /* 0x008fe40000011672 */
[----:B------:R-:W-:Y:S02]  /*26c0*/  PRMT R21, RZ, 0x7610, R21 ;  /* 0x00007610ff157816 */ /* 0x000fe40000000015 */
[----:B------:R-:W-:Y:S02]  /*26d0*/  PRMT R14, RZ, 0x7610, R14 ;  /* 0x00007610ff0e7816 */ /* 0x000fe4000000000e */
[----:B------:R-:W-:-:S02]  /*26e0*/  PRMT R15, RZ, 0x7610, R15 ;  /* 0x00007610ff0f7816 */ /* 0x000fc4000000000f */
[----:B------:R-:W-:Y:S02]  /*26f0*/  PRMT R69, RZ, 0x7610, R69 ;  /* 0x00007610ff457816 */ /* 0x000fe40000000045 */
[----:B------:R-:W-:Y:S02]  /*2700*/  PRMT R22, RZ, 0x7610, R22 ;  /* 0x00007610ff167816 */ /* 0x000fe40000000016 */
[----:B------:R-:W-:Y:S02]  /*2710*/  PRMT R75, RZ, 0x7610, R75 ;  /* 0x00007610ff4b7816 */ /* 0x000fe4000000004b */
[----:B------:R-:W-:Y:S02]  /*2720*/  PRMT R67, RZ, 0x7610, R67 ;  /* 0x00007610ff437816 */ /* 0x000fe40000000043 */
[----:B------:R-:W-:Y:S01]  /*2730*/  PRMT R61, RZ, 0x7610, R61 ;  /* 0x00007610ff3d7816 */ /* 0x000fe2000000003d */
[----:B------:R-:W2:Y:S01]  /*2740*/  S2R R70, SR_TID.X ;  /* 0x0000000000467919 */ /* 0x000ea20000002100 */
[----:B------:R-:W-:Y:S01]  /*2750*/  SGXT.U32 R16, R16, 0x1 ;  /* 0x000000011010781a */ /* 0x000fe20000000000 */
[----:B------:R-:W3:Y:S01]  /*2760*/  LDC R65, c[0x0][0x3a8] ;  /* 0x0000ea00ff417b82 */ /* 0x000ee20000000800 */
[----:B------:R-:W-:-:S02]  /*2770*/  SGXT.U32 R87, R87, 0x1 ;  /* 0x000000015757781a */ /* 0x000fc40000000000 */
[----:B------:R-:W-:Y:S02]  /*2780*/  LOP3.LUT R12, R12, 0x2, RZ, 0xfc, !PT ;  /* 0x000000020c0c7812 */ /* 0x000fe400078efcff */
[----:B------:R-:W-:Y:S02]  /*2790*/  LOP3.LUT R16, R16, 0x4, RZ, 0xfc, !PT ;  /* 0x0000000410107812 */ /* 0x000fe400078efcff */
[C---:B------:R-:W-:Y:S01]  /*27a0*/  LOP3.LUT R11, R87.reuse, 0x4, RZ, 0xfc, !PT ;  /* 0x00000004570b7812 */ /* 0x040fe200078efcff */
[----:B-1----:R-:W-:Y:S01]  /*27b0*/  IMAD R12, R12, R13, RZ ;  /* 0x0000000d0c0c7224 */ /* 0x002fe200078e02ff */
[----:B------:R-:W-:Y:S01]  /*27c0*/  LOP3.LUT R10, R87, 0x6, RZ, 0xfc, !PT ;  /* 0x00000006570a7812 */ /* 0x000fe200078efcff */
[----:B----4-:R-:W-:Y:S01]  /*27d0*/  IMAD R16, R16, R17, RZ ;  /* 0x0000001110107224 */ /* 0x010fe200078e02ff */
[----:B------:R-:W-:Y:S01]  /*27e0*/  ISETP.GE.AND P1, PT, R11, UR7, PT ;  /* 0x000000070b007c0c */ /* 0x000fe2000bf26270 */
[----:B------:R-:W1:Y:S01]  /*27f0*/  LDC R17, c[0x0][0x3a8] ;  /* 0x0000ea00ff117b82 */ /* 0x000e620000000800 */
[----:B------:R-:W-:-:S02]  /*2800*/  ISETP.GE.AND P2, PT, R10, UR7, PT ;  /* 0x000000070a007c0c */ /* 0x000fc4000bf46270 */
[----:B------:R-:W-:Y:S02]  /*2810*/  LOP3.LUT R11, R87, 0xa, RZ, 0xfc, !PT ;  /* 0x0000000a570b7812 */ /* 0x000fe400078efcff */
[CC--:B------:R-:W-:Y:S02]  /*2820*/  IADD3 R10, P4, PT, R12.reuse, R6.reuse, RZ ;  /* 0x000000060c0a7210 */ /* 0x0c0fe40007f9e0ff */
[----:B------:R-:W-:Y:S01]  /*2830*/  ISETP.GE.AND P5, PT, R11, UR7, PT ;  /* 0x000000070b007c0c */ /* 0x000fe2000bfa6270 */
[----:B------:R-:W4:Y:S01]  /*2840*/  LDC R77, c[0x0][0x3a8] ;  /* 0x0000ea00ff4d7b82 */ /* 0x000f220000000800 */
[----:B------:R-:W-:Y:S02]  /*2850*/  LEA.HI.X.SX32 R11, R12, R7, 0x1, P4 ;  /* 0x000000070c0b7211 */ /* 0x000fe400020f0eff */
[----:B------:R-:W-:Y:S02]  /*2860*/  IADD3 R12, P6, PT, R16, R6, RZ ;  /* 0x00000006100c7210 */ /* 0x000fe40007fde0ff */
[----:B------:R-:W-:-:S02]  /*2870*/  LOP3.LUT R0, R87, 0x2, RZ, 0xfc, !PT ;  /* 0x0000000257007812 */ /* 0x000fc400078efcff */
[----:B------:R-:W-:Y:S02]  /*2880*/  SHF.R.U32.HI R19, RZ, 0x8, R18 ;  /* 0x00000008ff137819 */ /* 0x000fe40000011612 */
[----:B------:R-:W-:Y:S02]  /*2890*/  PRMT R20, RZ, 0x7610, R20 ;  /* 0x00007610ff147816 */ /* 0x000fe40000000014 */
[----:B------:R-:W-:Y:S02]  /*28a0*/  PRMT R56, RZ, 0x7610, R56 ;  /* 0x00007610ff387816 */ /* 0x000fe40000000038 */
[----:B------:R-:W-:Y:S02]  /*28b0*/  PRMT R74, RZ, 0x7610, R74 ;  /* 0x00007610ff4a7816 */ /* 0x000fe4000000004a */
[----:B------:R-:W-:Y:S02]  /*28c0*/  PRMT R66, RZ, 0x7610, R66 ;  /* 0x00007610ff427816 */ /* 0x000fe40000000042 */
[----:B------:R-:W-:-:S02]  /*28d0*/  PRMT R92, RZ, 0x7610, R92 ;  /* 0x00007610ff5c7816 */ /* 0x000fc4000000005c */
[----:B------:R-:W-:Y:S01]  /*28e0*/  PRMT R60, RZ, 0x7610, R60 ;  /* 0x00007610ff3c7816 */ /* 0x000fe2000000003c */
[----:B------:R-:W0:Y:S01]  /*28f0*/  S2R R79, SR_TID.X ;  /* 0x00000000004f7919 */ /* 0x000e220000002100 */
[----:B------:R-:W-:Y:S01]  /*2900*/  LEA.HI.X.SX32 R13, R16, R7, 0x1, P6 ;  /* 0x00000007100d7211 */ /* 0x000fe200030f0eff */
[----:B------:R-:W0:Y:S01]  /*2910*/  LDC R115, c[0x0][0x3a8] ;  /* 0x0000ea00ff737b82 */ /* 0x000e220000000800 */
[----:B------:R-:W-:Y:S02]  /*2920*/  SHF.R.U32.HI R16, RZ, 0x8, R18 ;  /* 0x00000008ff107819 */ /* 0x000fe40000011612 */
[----:B------:R-:W-:Y:S01]  /*2930*/  ISETP.GE.AND P3, PT, R0, UR7, PT ;  /* 0x0000000700007c0c */ /* 0x000fe2000bf66270 */
[----:B------:R-:W2:Y:S01]  /*2940*/  @!P1 LDG.E.U8 R88, desc[UR8][R12.64] ;  /* 0x000000080c589981 */ /* 0x000ea2000c1e1100 */
[----:B------:R-:W-:Y:S02]  /*2950*/  SGXT.U32 R19, R19, 0x1 ;  /* 0x000000011313781a */ /* 0x000fe40000000000 */
[----:B------:R-:W-:Y:S01]  /*2960*/  SGXT.U32 R16, R16, 0x1 ;  /* 0x000000011010781a */ /* 0x000fe20000000000 */
[----:B------:R-:W0:Y:S01]  /*2970*/  LDC R78, c[0x0][0x3a8] ;  /* 0x0000ea00ff4e7b82 */ /* 0x000e220000000800 */
[----:B------:R-:W-:-:S02]  /*2980*/  LOP3.LUT R19, R19, 0x6, RZ, 0xfc, !PT ;  /* 0x0000000613137812 */ /* 0x000fc400078efcff */
[----:B------:R-:W-:Y:S02]  /*2990*/  LOP3.LUT R16, R16, 0x8, RZ, 0xfc, !PT ;  /* 0x0000000810107812 */ /* 0x000fe400078efcff */
[----:B------:R-:W-:Y:S01]  /*29a0*/  LOP3.LUT R0, R87, 0x8, RZ, 0xfc, !PT ;  /* 0x0000000857007812 */ /* 0x000fe200078efcff */
[----:B------:R-:W-:Y:S02]  /*29b0*/  IMAD R19, R19, R58, RZ ;  /* 0x0000003a13137224 */ /* 0x000fe400078e02ff */
[----:B------:R-:W0:Y:S01]  /*29c0*/  LDC R58, c[0x0][0x3a8] ;  /* 0x0000ea00ff3a7b82 */ /* 0x000e220000000800 */
[----:B-1----:R-:W-:Y:S01]  /*29d0*/  IMAD R16, R16, R17, RZ ;  /* 0x0000001110107224 */ /* 0x002fe200078e02ff */
[----:B------:R1:W2:Y:S01]  /*29e0*/  @!P3 LDG.E.U8 R90, desc[UR8][R10.64] ;  /* 0x000000080a5ab981 */ /* 0x0002a2000c1e1100 */
[----:B------:R-:W-:Y:S02]  /*29f0*/  ISETP.GE.AND P0, PT, R0, UR7, PT ;  /* 0x0000000700007c0c */ /* 0x000fe4000bf06270 */
[----:B------:R-:W-:-:S03]  /*2a00*/  LOP3.LUT R0, R87, 0xc, RZ, 0xfc, !PT ;  /* 0x0000000c57007812 */ /* 0x000fc600078efcff */
[----:B------:R-:W3:Y:S01]  /*2a10*/  LDC R17, c[0x0][0x3a8] ;  /* 0x0000ea00ff117b82 */ /* 0x000ee20000000800 */
[----:B------:R-:W-:Y:S02]  /*2a20*/  ISETP.GE.AND P4, PT, R0, UR7, PT ;  /* 0x0000000700007c0c */ /* 0x000fe4000bf86270 */
[----:B------:R-:W-:Y:S02]  /*2a30*/  LOP3.LUT R0, R87, 0xe, RZ, 0xfc, !PT ;  /* 0x0000000e57007812 */ /* 0x000fe400078efcff */
[CC--:B-1----:R-:W-:Y:S02]  /*2a40*/  IADD3 R10, P6, PT, R19.reuse, R6.reuse, RZ ;  /* 0x00000006130a7210 */ /* 0x0c2fe40007fde0ff */
[----:B------:R-:W-:Y:S02]  /*2a50*/  PRMT R72, RZ, 0x7610, R72 ;  /* 0x00007610ff487816 */ /* 0x000fe40000000048 */
[----:B------:R-:W-:Y:S01]  /*2a60*/  PRMT R57, RZ, 0x7610, R57 ;  /* 0x00007610ff397816 */ /* 0x000fe20000000039 */
[----:B------:R-:W1:Y:S01]  /*2a70*/  S2R R80, SR_TID.X ;  /* 0x0000000000507919 */ /* 0x000e620000002100 */
[----:B------:R-:W-:Y:S01]  /*2a80*/  LEA.HI.X.SX32 R11, R19, R7, 0x1, P6 ;  /* 0x00000007130b7211 */ /* 0x000fe200030f0eff */
[----:B------:R-:W1:Y:S01]  /*2a90*/  LDC R117, c[0x0][0x3a8] ;  /* 0x0000ea00ff757b82 */ /* 0x000e620000000800 */
[----:B------:R-:W-:-:S02]  /*2aa0*/  IADD3 R12, P6, PT, R16, R6, RZ ;  /* 0x00000006100c7210 */ /* 0x000fc40007fde0ff */
[--C-:B------:R-:W-:Y:S01]  /*2ab0*/  SHF.R.U32.HI R19, RZ, 0x8, R18.reuse ;  /* 0x00000008ff137819 */ /* 0x100fe20000011612 */
[----:B------:R0:W2:Y:S01]  /*2ac0*/  @!P2 LDG.E.U8 R84, desc[UR8][R10.64] ;  /* 0x000000080a54a981 */ /* 0x0000a2000c1e1100 */
[----:B------:R-:W-:Y:S02]  /*2ad0*/  LEA.HI.X.SX32 R13, R16, R7, 0x1, P6 ;  /* 0x00000007100d7211 */ /* 0x000fe400030f0eff */
[----:B------:R-:W-:Y:S01]  /*2ae0*/  SHF.R.U32.HI R16, RZ, 0x8, R18 ;  /* 0x00000008ff107819 */ /* 0x000fe20000011612 */
[----:B------:R-:W1:Y:S01]  /*2af0*/  LDC R118, c[0x0][0x3a8] ;  /* 0x0000ea00ff767b82 */ /* 0x000e620000000800 */
[----:B------:R-:W-:Y:S01]  /*2b00*/  SGXT.U32 R19, R19, 0x1 ;  /* 0x000000011313781a */ /* 0x000fe20000000000 */
[----:B------:R0:W2:Y:S01]  /*2b10*/  @!P0 LDG.E.U8 R68, desc[UR8][R12.64] ;  /* 0x000000080c448981 */ /* 0x0000a2000c1e1100 */
[----:B------:R-:W-:Y:S02]  /*2b20*/  SGXT.U32 R16, R16, 0x1 ;  /* 0x000000011010781a */ /* 0x000fe40000000000 */
[----:B------:R-:W-:-:S02]  /*2b30*/  LOP3.LUT R19, R19, 0xa, RZ, 0xfc, !PT ;  /* 0x0000000a13137812 */ /* 0x000fc400078efcff */
[----:B------:R-:W-:Y:S01]  /*2b40*/  LOP3.LUT R16, R16, 0xc, RZ, 0xfc, !PT ;  /* 0x0000000c10107812 */ /* 0x000fe200078efcff */
[----:B------:R-:W1:Y:S02]  /*2b50*/  LDC R119, c[0x0][0x3a8] ;  /* 0x0000ea00ff777b82 */ /* 0x000e640000000800 */
[----:B0-----:R-:W-:Y:S02]  /*2b60*/  IMAD R19, R19, R58, RZ ;  /* 0x0000003a13137224 */ /* 0x001fe400078e02ff */
[----:B---3--:R-:W-:-:S04]  /*2b70*/  IMAD R16, R16, R17, RZ ;  /* 0x0000001110107224 */ /* 0x008fc800078e02ff */
[----:B------:R-:W0:Y:S01]  /*2b80*/  LDC R58, c[0x0][0x3a8] ;  /* 0x0000ea00ff3a7b82 */ /* 0x000e220000000800 */
[----:B------:R-:W-:-:S07]  /*2b90*/  IADD3 R10, P6, PT, R19, R6, RZ ;  /* 0x00000006130a7210 */ /* 0x000fce0007fde0ff */
[----:B------:R-:W3:Y:S01]  /*2ba0*/  LDC R17, c[0x0][0x3a8] ;  /* 0x0000ea00ff117b82 */ /* 0x000ee20000000800 */
[-C--:B------:R-:W-:Y:S02]  /*2bb0*/  LEA.HI.X.SX32 R11, R19, R7.reuse, 0x1, P6 ;  /* 0x00000007130b7211 */ /* 0x080fe400030f0eff */
[C---:B------:R-:W-:Y:S02]  /*2bc0*/  IADD3 R12, P6, PT, R16.reuse, R6, RZ ;  /* 0x00000006100c7210 */ /* 0x040fe40007fde0ff */
[--C-:B------:R-:W-:Y:S01]  /*2bd0*/  SHF.R.U32.HI R19, RZ, 0x8, R18.reuse ;  /* 0x00000008ff137819 */ /* 0x100fe20000011612 */
[----:B------:R0:W2:Y:S01]  /*2be0*/  @!P5 LDG.E.U8 R62, desc[UR8][R10.64] ;  /* 0x000000080a3ed981 */ /* 0x0000a2000c1e1100 */
[----:B------:R-:W-:Y:S01]  /*2bf0*/  LEA.HI.X.SX32 R13, R16, R7, 0x1, P6 ;  /* 0x00000007100d7211 */ /* 0x000fe200030f0eff */
[----:B------:R-:W1:Y:S01]  /*2c00*/  LDC R120, c[0x0][0x3a8] ;  /* 0x0000ea00ff787b82 */ /* 0x000e620000000800 */
[----:B------:R-:W-:Y:S02]  /*2c10*/  SHF.R.U32.HI R16, RZ, 0x8, R18 ;  /* 0x00000008ff107819 */ /* 0x000fe40000011612 */
[----:B------:R-:W-:Y:S01]  /*2c20*/  SGXT.U32 R19, R19, 0x1 ;  /* 0x000000011313781a */ /* 0x000fe20000000000 */
[----:B------:R0:W2:Y:S01]  /*2c30*/  @!P4 LDG.E.U8 R21, desc[UR8][R12.64] ;  /* 0x000000080c15c981 */ /* 0x0000a2000c1e1100 */
[----:B------:R-:W-:-:S02]  /*2c40*/  SGXT.U32 R16, R16, 0x1 ;  /* 0x000000011010781a */ /* 0x000fc40000000000 */
[----:B------:R-:W-:Y:S02]  /*2c50*/  LOP3.LUT R19, R19, 0xe, RZ, 0xfc, !PT ;  /* 0x0000000e13137812 */ /* 0x000fe400078efcff */
[----:B------:R-:W-:-:S03]  /*2c60*/  LOP3.LUT R16, R16, 0x10, RZ, 0xfc, !PT ;  /* 0x0000001010107812 */ /* 0x000fc600078efcff */
[----:B0-----:R-:W-:Y:S02]  /*2c70*/  IMAD R19, R19, R58, RZ ;  /* 0x0000003a13137224 */ /* 0x001fe400078e02ff */
[----:B------:R-:W0:Y:S01]  /*2c80*/  LDC R58, c[0x0][0x3a8] ;  /* 0x0000ea00ff3a7b82 */ /* 0x000e220000000800 */
[----:B---3--:R-:W-:Y:S02]  /*2c90*/  IMAD R16, R16, R17, RZ ;  /* 0x0000001110107224 */ /* 0x008fe400078e02ff */
[----:B------:R-:W-:-:S05]  /*2ca0*/  IADD3 R10, P6, PT, R19, R6, RZ ;  /* 0x00000006130a7210 */ /* 0x000fca0007fde0ff */
[----:B------:R-:W3:Y:S01]  /*2cb0*/  LDC R17, c[0x0][0x3a8] ;  /* 0x0000ea00ff117b82 */ /* 0x000ee20000000800 */
[----:B------:R-:W-:Y:S02]  /*2cc0*/  LEA.HI.X.SX32 R11, R19, R7, 0x1, P6 ;  /* 0x00000007130b7211 */ /* 0x000fe400030f0eff */
[----:B------:R-:W-:-:S04]  /*2cd0*/  IADD3 R12, P6, PT, R16, R6, RZ ;  /* 0x00000006100c7210 */ /* 0x000fc80007fde0ff */
[----:B------:R-:W-:Y:S02]  /*2ce0*/  LEA.HI.X.SX32 R13, R16, R7, 0x1, P6 ;  /* 0x00000007100d7211 */ /* 0x000fe400030f0eff */
[----:B------:R-:W-:-:S04]  /*2cf0*/  SHF.R.U32.HI R16, RZ, 0x8, R18 ;  /* 0x00000008ff107819 */ /* 0x000fc80000011612 */
[----:B------:R-:W-:-:S04]  /*2d00*/  SGXT.U32 R16, R16, 0x1 ;  /* 0x000000011010781a */ /* 0x000fc80000000000 */
[----:B------:R-:W-:Y:S02]  /*2d10*/  LOP3.LUT R16, R16, 0x14, RZ, 0xfc, !PT ;  /* 0x0000001410107812 */ /* 0x000fe400078efcff */
[----:B------:R-:W-:Y:S02]  /*2d20*/  SHF.R.U32.HI R19, RZ, 0x8, R18 ;  /* 0x00000008ff137819 */ /* 0x000fe40000011612 */
[----:B------:R-:W-:Y:S01]  /*2d30*/  ISETP.GE.AND P3, PT, R0, UR7, PT ;  /* 0x0000000700007c0c */ /* 0x000fe2000bf66270 */
[----:B---3--:R-:W-:Y:S01]  /*2d40*/  IMAD R16, R16, R17, RZ ;  /* 0x0000001110107224 */ /* 0x008fe200078e02ff */
[----:B------:R-:W-:Y:S01]  /*2d50*/  SGXT.U32 R19, R19, 0x1 ;  /* 0x000000011313781a */ /* 0x000fe20000000000 */
[----:B------:R-:W3:Y:S03]  /*2d60*/  S2R R17, SR_TID.X ;  /* 0x0000000000117919 */ /* 0x000ee60000002100 */
[----:B------:R-:W-:-:S02]  /*2d70*/  LOP3.LUT R19, R19, 0x12, RZ, 0xfc, !PT ;  /* 0x0000001213137812 */ /* 0x000fc400078efcff */
[----:B------:R-:W-:-:S03]  /*2d80*/  LOP3.LUT R0, R87, 0x10, RZ, 0xfc, !PT ;  /* 0x0000001057007812 */ /* 0x000fc600078efcff */
[----:B0-----:R-:W-:Y:S01]  /*2d90*/  IMAD R19, R19, R58, RZ ;  /* 0x0000003a13137224 */ /* 0x001fe200078e02ff */
[----:B------:R-:W-:Y:S01]  /*2da0*/  ISETP.GE.AND P1, PT, R0, UR7, PT ;  /* 0x0000000700007c0c */ /* 0x000fe2000bf26270 */
[----:B------:R0:W2:Y:S01]  /*2db0*/  @!P3 LDG.E.U8 R14, desc[UR8][R10.64] ;  /* 0x000000080a0eb981 */ /* 0x0000a2000c1e1100 */
[----:B------:R-:W1:Y:S02]  /*2dc0*/  LDC R58, c[0x0][0x3a8] ;  /* 0x0000ea00ff3a7b82 */ /* 0x000e640000000800 */
[----:B0-----:R-:W-:-:S09]  /*2dd0*/  IADD3 R10, P6, PT, R19, R6, RZ ;  /* 0x00000006130a7210 */ /* 0x001fd20007fde0ff */
[----:B------:R0:W4:Y:S01]  /*2de0*/  @!P1 LDG.E.U8 R15, desc[UR8][R12.64] ;  /* 0x000000080c0f9981 */ /* 0x000122000c1e1100 */
[----:B------:R-:W-:Y:S02]  /*2df0*/  LEA.HI.X.SX32 R11, R19, R7, 0x1, P6 ;  /* 0x00000007130b7211 */ /* 0x000fe400030f0eff */
[----:B------:R-:W-:Y:S02]  /*2e00*/  SHF.R.U32.HI R19, RZ, 0x8, R18 ;  /* 0x00000008ff137819 */ /* 0x000fe40000011612 */
[----:B------:R-:W1:Y:S01]  /*2e10*/  LDC R18, c[0x0][0x3a8] ;  /* 0x0000ea00ff127b82 */ /* 0x000e620000000800 */
[----:B------:R-:W-:Y:S02]  /*2e20*/  LOP3.LUT R0, R87, 0x12, RZ, 0xfc, !PT ;  /* 0x0000001257007812 */ /* 0x000fe400078efcff */
[----:B0-----:R-:W-:Y:S02]  /*2e30*/  IADD3 R12, P6, PT, R16, R6, RZ ;  /* 0x00000006100c7210 */ /* 0x001fe40007fde0ff */
[----:B------:R-:W-:-:S02]  /*2e40*/  ISETP.GE.AND P2, PT, R0, UR7, PT ;  /* 0x0000000700007c0c */ /* 0x000fc4000bf46270 */
[----:B------:R-:W-:Y:S02]  /*2e50*/  SGXT.U32 R19, R19, 0x1 ;  /* 0x000000011313781a */ /* 0x000fe40000000000 */
[----:B------:R-:W-:Y:S02]  /*2e60*/  LEA.HI.X.SX32 R13, R16, R7, 0x1, P6 ;  /* 0x00000007100d7211 */ /* 0x000fe400030f0eff */
[----:B------:R-:W-:Y:S02]  /*2e70*/  LOP3.LUT R0, R87, 0x14, RZ, 0xfc, !PT ;  /* 0x0000001457007812 */ /* 0x000fe400078efcff */
[----:B---3--:R-:W-:Y:S02]  /*2e80*/  SHF.R.U32.HI R16, RZ, 0x8, R17 ;  /* 0x00000008ff107819 */ /* 0x008fe40000011611 */
[----:B------:R-:W-:Y:S02]  /*2e90*/  LOP3.LUT R19, R19, 0x16, RZ, 0xfc, !PT ;  /* 0x0000001613137812 */ /* 0x000fe400078efcff */
[----:B------:R-:W-:Y:S01]  /*2ea0*/  ISETP.GE.AND P0, PT, R0, UR7, PT ;  /* 0x0000000700007c0c */ /* 0x000fe2000bf06270 */
[----:B------:R0:W3:Y:S01]  /*2eb0*/  @!P2 LDG.E.U8 R69, desc[UR8][R10.64] ;  /* 0x000000080a45a981 */ /* 0x0000e2000c1e1100 */
[----:B------:R-:W-:Y:S01]  /*2ec0*/  SGXT.U32 R16, R16, 0x1 ;  /* 0x000000011010781a */ /* 0x000fe20000000000 */
[----:B-1----:R-:W-:-:S02]  /*2ed0*/  IMAD R19, R19, R58, RZ ;  /* 0x0000003a13137224 */ /* 0x002fc400078e02ff */
[----:B------:R-:W1:Y:S01]  /*2ee0*/  LDC R58, c[0x0][0x3a8] ;  /* 0x0000ea00ff3a7b82 */ /* 0x000e620000000800 */
[----:B------:R-:W-:Y:S02]  /*2ef0*/  LOP3.LUT R16, R16, 0x18, RZ, 0xfc, !PT ;  /* 0x0000001810107812 */ /* 0x000fe400078efcff */
[----:B0-----:R-:W-:-:S03]  /*2f00*/  IADD3 R10, P6, PT, R19, R6, RZ ;  /* 0x00000006130a7210 */ /* 0x001fc60007fde0ff */
[----:B------:R-:W-:Y:S02]  /*2f10*/  IMAD R16, R16, R18, RZ ;  /* 0x0000001210107224 */ /* 0x000fe400078e02ff */
[----:B------:R0:W3:Y:S01]  /*2f20*/  @!P0 LDG.E.U8 R22, desc[UR8][R12.64] ;  /* 0x000000080c168981 */ /* 0x0000e2000c1e1100 */
[-C--:B------:R-:W-:Y:S02]  /*2f30*/  LEA.HI.X.SX32 R11, R19, R7.reuse, 0x1, P6 ;  /* 0x00000007130b7211 */ /* 0x080fe400030f0eff */
[----:B------:R-:W-:Y:S01]  /*2f40*/  LOP3.LUT R0, R87, 0x16, RZ, 0xfc, !PT ;  /* 0x0000001657007812 */ /* 0x000fe200078efcff */
[----:B------:R-:W1:Y:S01]  /*2f50*/  LDC R19, c[0x0][0x3a8] ;  /* 0x0000ea00ff137b82 */ /* 0x000e620000000800 */
[C---:B0-----:R-:W-:Y:S02]  /*2f60*/  IADD3 R12, P6, PT, R16.reuse, R6, RZ ;  /* 0x00000006100c7210 */ /* 0x041fe40007fde0ff */
[----:B------:R-:W-:Y:S02]  /*2f70*/  SHF.R.U32.HI R17, RZ, 0x8, R17 ;  /* 0x00000008ff117819 */ /* 0x000fe40000011611 */
[----:B------:R-:W-:-:S02]  /*2f80*/  LEA.HI.X.SX32 R13, R16, R7, 0x1, P6 ;  /* 0x00000007100d7211 */ /* 0x000fc400030f0eff */
[----:B------:R-:W0:Y:S01]  /*2f90*/  S2R R16, SR_TID.X ;  /* 0x0000000000107919 */ /* 0x000e220000002100 */
[----:B------:R-:W-:Y:S02]  /*2fa0*/  ISETP.GE.AND P5, PT, R0, UR7, PT ;  /* 0x0000000700007c0c */ /* 0x000fe4000bfa6270 */
[----:B------:R-:W-:-:S04]  /*2fb0*/  SGXT.U32 R17, R17, 0x1 ;  /* 0x000000011111781a */ /* 0x000fc80000000000 */
[----:B------:R-:W-:-:S05]  /*2fc0*/  LOP3.LUT R17, R17, 0x1a, RZ, 0xfc, !PT ;  /* 0x0000001a11117812 */ /* 0x000fca00078efcff */
[----:B-1----:R-:W-:Y:S02]  /*2fd0*/  IMAD R17, R17, R58, RZ ;  /* 0x0000003a11117224 */ /* 0x002fe400078e02ff */
[----:B------:R1:W3:Y:S03]  /*2fe0*/  @!P5 LDG.E.U8 R75, desc[UR8][R10.64] ;  /* 0x000000080a4bd981 */ /* 0x0002e6000c1e1100 */
[----:B-1----:R-:W-:-:S04]  /*2ff0*/  IADD3 R10, P5, PT, R17, R6, RZ ;  /* 0x00000006110a7210 */ /* 0x002fc80007fbe0ff */
[----:B------:R-:W-:Y:S02]  /*3000*/  LEA.HI.X.SX32 R11, R17, R7, 0x1, P5 ;  /* 0x00000007110b7211 */ /* 0x000fe400028f0eff */
[----:B------:R-:W1:Y:S01]  /*3010*/  LDC R17, c[0x0][0x3a8] ;  /* 0x0000ea00ff117b82 */ /* 0x000e620000000800 */
[----:B------:R-:W1:Y:S01]  /*3020*/  S2R R58, SR_TID.X ;  /* 0x00000000003a7919 */ /* 0x000e620000002100 */
[----:B------:R-:W-:Y:S02]  /*3030*/  LOP3.LUT R0, R87, 0x18, RZ, 0xfc, !PT ;  /* 0x0000001857007812 */ /* 0x000fe400078efcff */
[--C-:B0-----:R-:W-:Y:S02]  /*3040*/  SHF.R.U32.HI R18, RZ, 0x8, R16.reuse ;  /* 0x00000008ff127819 */ /* 0x101fe40000011610 */
[----:B------:R-:W-:Y:S02]  /*3050*/  SHF.R.U32.HI R16, RZ, 0x8, R16 ;  /* 0x00000008ff107819 */ /* 0x000fe40000011610 */
[----:B------:R-:W-:-:S02]  /*3060*/  ISETP.GE.AND P4, PT, R0, UR7, PT ;  /* 0x0000000700007c0c */ /* 0x000fc4000bf86270 */
[----:B------:R-:W-:Y:S02]  /*3070*/  SGXT.U32 R18, R18, 0x1 ;  /* 0x000000011212781a */ /* 0x000fe40000000000 */
[----:B------:R-:W-:Y:S02]  /*3080*/  LOP3.LUT R0, R87, 0x1a, RZ, 0xfc, !PT ;  /* 0x0000001a57007812 */ /* 0x000fe400078efcff */
[----:B------:R-:W-:Y:S02]  /*3090*/  SGXT.U32 R16, R16, 0x1 ;  /* 0x000000011010781a */ /* 0x000fe40000000000 */
[----:B------:R-:W-:Y:S02]  /*30a0*/  LOP3.LUT R18, R18, 0x1c, RZ, 0xfc, !PT ;  /* 0x0000001c12127812 */ /* 0x000fe400078efcff */
[----:B------:R-:W-:Y:S02]  /*30b0*/  ISETP.GE.AND P3, PT, R0, UR7, PT ;  /* 0x0000000700007c0c */ /* 0x000fe4000bf66270 */
[----:B------:R-:W-:Y:S01]  /*30c0*/  LOP3.LUT R16, R16, 0x1e, RZ, 0xfc, !PT ;  /* 0x0000001e10107812 */ /* 0x000fe200078efcff */
[----:B------:R-:W-:Y:S01]  /*30d0*/  IMAD R18, R18, R19, RZ ;  /* 0x0000001312127224 */ /* 0x000fe200078e02ff */
[----:B------:R0:W3:Y:S03]  /*30e0*/  @!P4 LDG.E.U8 R67, desc[UR8][R12.64] ;  /* 0x000000080c43c981 */ /* 0x0000e6000c1e1100 */
[----:B-1----:R-:W-:-:S02]  /*30f0*/  IMAD R16, R16, R17, RZ ;  /* 0x0000001110107224 */ /* 0x002fc400078e02ff */
[----:B------:R-:W1:Y:S04]  /*3100*/  LDC R17, c[0x0][0x3a8] ;  /* 0x0000ea00ff117b82 */ /* 0x000e680000000800 */
[----:B------:R0:W3:Y:S02]  /*3110*/  @!P3 LDG.E.U8 R61, desc[UR8][R10.64] ;  /* 0x000000080a3db981 */ /* 0x0000e4000c1e1100 */
[----:B0-----:R-:W-:-:S04]  /*3120*/  IADD3 R12, P5, PT, R18, R6, RZ ;  /* 0x00000006120c7210 */ /* 0x001fc80007fbe0ff */
[----:B------:R-:W-:Y:S02]  /*3130*/  LEA.HI.X.SX32 R13, R18, R7, 0x1, P5 ;  /* 0x00000007120d7211 */ /* 0x000fe400028f0eff */
[----:B------:R-:W-:-:S04]  /*3140*/  IADD3 R10, P5, PT, R16, R6, RZ ;  /* 0x00000006100a7210 */ /* 0x000fc80007fbe0ff */
[----:B------:R-:W-:Y:S02]  /*3150*/  LEA.HI.X.SX32 R11, R16, R7, 0x1, P5 ;  /* 0x00000007100b7211 */ /* 0x000fe400028f0eff */
[--C-:B------:R-:W-:Y:S02]  /*3160*/  SHF.R.U32.HI R16, RZ, 0x8, R58.reuse ;  /* 0x00000008ff107819 */ /* 0x100fe4000001163a */
[----:B------:R-:W-:Y:S02]  /*3170*/  SHF.R.U32.HI R58, RZ, 0x8, R58 ;  /* 0x00000008ff3a7819 */ /* 0x000fe4000001163a */
[----:B------:R-:W-:Y:S02]  /*3180*/  SGXT.U32 R16, R16, 0x1 ;  /* 0x000000011010781a */ /* 0x000fe40000000000 */
[----:B------:R-:W-:Y:S02]  /*3190*/  SGXT.U32 R58, R58, 0x1 ;  /* 0x000000013a3a781a */ /* 0x000fe40000000000 */
[----:B------:R-:W-:-:S02]  /*31a0*/  LOP3.LUT R16, R16, 0x20, RZ, 0xfc, !PT ;  /* 0x0000002010107812 */ /* 0x000fc400078efcff */
[----:B------:R-:W-:-:S03]  /*31b0*/  LOP3.LUT R58, R58, 0x22, RZ, 0xfc, !PT ;  /* 0x000000223a3a7812 */ /* 0x000fc600078efcff */
[----:B-1----:R-:W-:Y:S02]  /*31c0*/  IMAD R16, R16, R17, RZ ;  /* 0x0000001110107224 */ /* 0x002fe400078e02ff */
[----:B------:R-:W-:-:S03]  /*31d0*/  IMAD R58, R58, R59, RZ ;  /* 0x0000003b3a3a7224 */ /* 0x000fc600078e02ff */
[----:B------:R-:W-:-:S04]  /*31e0*/  IADD3 R18, P5, PT, R16, R6, RZ ;  /* 0x0000000610127210 */ /* 0x000fc80007fbe0ff */
[----:B------:R-:W-:Y:S02]  /*31f0*/  LEA.HI.X.SX32 R19, R16, R7, 0x1, P5 ;  /* 0x0000000710137211 */ /* 0x000fe400028f0eff */
[----:B------:R-:W-:-:S04]  /*3200*/  IADD3 R16, P5, PT, R58, R6, RZ ;  /* 0x000000063a107210 */ /* 0x000fc80007fbe0ff */
[----:B------:R-:W-:Y:S02]  /*3210*/  LEA.HI.X.SX32 R17, R58, R7, 0x1, P5 ;  /* 0x000000073a117211 */ /* 0x000fe400028f0eff */
[----:B------:R-:W0:Y:S01]  /*3220*/  S2R R58, SR_TID.X ;  /* 0x00000000003a7919 */ /* 0x000e220000002100 */
[----:B------:R-:W-:-:S04]  /*3230*/  LOP3.LUT R0, R87, 0x1c, RZ, 0xfc, !PT ;  /* 0x0000001c57007812 */ /* 0x000fc800078efcff */
[----:B------:R-:W-:Y:S02]  /*3240*/  ISETP.GE.AND P1, PT, R0, UR7, PT ;  /* 0x0000000700007c0c */ /* 0x000fe4000bf26270 */
[----:B------:R-:W-:-:S04]  /*3250*/  LOP3.LUT R0, R87, 0x1e, RZ, 0xfc, !PT ;  /* 0x0000001e57007812 */ /* 0x000fc800078efcff */
[----:B------:R-:W-:Y:S02]  /*3260*/  ISETP.GE.AND P2, PT, R0, UR7, PT ;  /* 0x0000000700007c0c */ /* 0x000fe4000bf46270 */
[----:B------:R-:W-:-:S04]  /*3270*/  LOP3.LUT R0, R87, 0x20, RZ, 0xfc, !PT ;  /* 0x0000002057007812 */ /* 0x000fc800078efcff */
[----:B------:R-:W-:Y:S01]  /*3280*/  ISETP.GE.AND P0, PT, R0, UR7, PT ;  /* 0x0000000700007c0c */ /* 0x000fe2000bf06270 */
[----:B------:R1:W3:Y:S01]  /*3290*/  @!P1 LDG.E.U8 R20, desc[UR8][R12.64] ;  /* 0x000000080c149981 */ /* 0x0002e2000c1e1100 */
[----:B0-----:R-:W-:Y:S02]  /*32a0*/  SHF.R.U32.HI R71, RZ, 0x8, R58 ;  /* 0x00000008ff477819 */ /* 0x001fe4000001163a */
[----:B-1----:R-:W-:Y:S02]  /*32b0*/  PRMT R13, RZ, 0x7610, R13 ;  /* 0x00007610ff0d7816 */ /* 0x002fe4000000000d */
[----:B------:R-:W-:-:S04]  /*32c0*/  SGXT.U32 R71, R71, 0x1 ;  /* 0x000000014747781a */ /* 0x000fc80000000000 */
[----:B------:R-:W-:Y:S01]  /*32d0*/  LOP3.LUT R71, R71, 0x24, RZ, 0xfc, !PT ;  /* 0x0000002447477812 */ /* 0x000fe200078efcff */
[----:B------:R0:W3:Y:S04]  /*32e0*/  @!P2 LDG.E.U8 R13, desc[UR8][R10.64] ;  /* 0x000000080a0da981 */ /* 0x0000e8000c1e1100 */
[----:B------:R-:W-:Y:S02]  /*32f0*/  IMAD R71, R71, R76, RZ ;  /* 0x0000004c47477224 */ /* 0x000fe400078e02ff */
[----:B------:R-:W1:Y:S01]  /*3300*/  LDC R76, c[0x0][0x3a8] ;  /* 0x0000ea00ff4c7b82 */ /* 0x000e620000000800 */
[----:B0-----:R-:W-:Y:S02]  /*3310*/  PRMT R10, RZ, 0x7610, R10 ;  /* 0x00007610ff0a7816 */ /* 0x001fe4000000000a */
[----:B------:R-:W-:-:S04]  /*3320*/  LOP3.LUT R0, R87, 0x22, RZ, 0xfc, !PT ;  /* 0x0000002257007812 */ /* 0x000fc800078efcff */
[----:B------:R0:W3:Y:S01]  /*3330*/  @!P0 LDG.E.U8 R10, desc[UR8][R18.64] ;  /* 0x00000008120a8981 */ /* 0x0000e2000c1e1100 */
[----:B------:R-:W-:Y:S02]  /*3340*/  ISETP.GE.AND P6, PT, R0, UR7, PT ;  /* 0x0000000700007c0c */ /* 0x000fe4000bfc6270 */
[----:B------:R-:W-:Y:S02]  /*3350*/  LOP3.LUT R0, R87, 0x24, RZ, 0xfc, !PT ;  /* 0x0000002457007812 */ /* 0x000fe400078efcff */
[----:B0-----:R-:W-:-:S04]  /*3360*/  IADD3 R18, P5, PT, R71, R6, RZ ;  /* 0x0000000647127210 */ /* 0x001fc80007fbe0ff */
[----:B------:R-:W-:-:S05]  /*3370*/  LEA.HI.X.SX32 R19, R71, R7, 0x1, P5 ;  /* 0x0000000747137211 */ /* 0x000fca00028f0eff */
[----:B------:R0:W3:Y:S01]  /*3380*/  @!P6 LDG.E.U8 R56, desc[UR8][R16.64] ;  /* 0x000000081038e981 */ /* 0x0000e2000c1e1100 */
[----:B--2---:R-:W-:Y:S02]  /*3390*/  SHF.R.U32.HI R71, RZ, 0x8, R70 ;  /* 0x00000008ff477819 */ /* 0x004fe40000011646 */
[----:B------:R-:W-:Y:S02]  /*33a0*/  ISETP.GE.AND P4, PT, R0, UR7, PT ;  /* 0x0000000700007c0c */ /* 0x000fe4000bf86270 */
[----:B------:R-:W-:-:S04]  /*33b0*/  SGXT.U32 R71, R71, 0x1 ;  /* 0x000000014747781a */ /* 0x000fc80000000000 */
[----:B------:R-:W-:Y:S02]  /*33c0*/  LOP3.LUT R71, R71, 0x28, RZ, 0xfc, !PT ;  /* 0x0000002847477812 */ /* 0x000fe400078efcff */
[----:B0-----:R-:W-:-:S03]  /*33d0*/  PRMT R16, RZ, 0x7610, R16 ;  /* 0x00007610ff107816 */ /* 0x001fc60000000010 */
[----:B-1----:R-:W-:Y:S01]  /*33e0*/  IMAD R71, R71, R76, RZ ;  /* 0x0000004c47477224 */ /* 0x002fe200078e02ff */
[----:B------:R-:W-:Y:S01]  /*33f0*/  SHF.R.U32.HI R64, RZ, 0x8, R70 ;  /* 0x00000008ff407819 */ /* 0x000fe20000011646 */
[----:B------:R-:W0:Y:S01]  /*3400*/  LDC R76, c[0x0][0x3a8] ;  /* 0x0000ea00ff4c7b82 */ /* 0x000e220000000800 */
[----:B------:R1:W2:Y:S02]  /*3410*/  @!P4 LDG.E.U8 R16, desc[UR8][R18.64] ;  /* 0x000000081210c981 */ /* 0x0002a4000c1e1100 */
[----:B------:R-:W-:Y:S02]  /*3420*/  SGXT.U32 R64, R64, 0x1 ;  /* 0x000000014040781a */ /* 0x000fe40000000000 */
[----:B-1----:R-:W-:-:S04]  /*3430*/  IADD3 R18, P4, PT, R71, R6, RZ ;  /* 0x0000000647127210 */ /* 0x002fc80007f9e0ff */
[----:B------:R-:W-:Y:S02]  /*3440*/  LEA.HI.X.SX32 R19, R71, R7, 0x1, P4 ;  /* 0x0000000747137211 */ /* 0x000fe400020f0eff */
[----:B------:R-:W1:Y:S01]  /*3450*/  LDC R71, c[0x0][0x3a8] ;  /* 0x0000ea00ff477b82 */ /* 0x000e620000000800 */
[----:B------:R-:W-:Y:S02]  /*3460*/  LOP3.LUT R64, R64, 0x26, RZ, 0xfc, !PT ;  /* 0x0000002640407812 */ /* 0x000fe400078efcff */
[----:B------:R-:W-:-:S03]  /*3470*/  SHF.R.U32.HI R11, RZ, 0x8, R70 ;  /* 0x00000008ff0b7819 */ /* 0x000fc60000011646 */
[----:B------:R-:W-:Y:S02]  /*3480*/  IMAD R64, R64, R65, RZ ;  /* 0x0000004140407224 */ /* 0x000fe400078e02ff */
[----:B------:R-:W0:Y:S01]  /*3490*/  LDC R65, c[0x0][0x3a8] ;  /* 0x0000ea00ff417b82 */ /* 0x000e220000000800 */
[----:B------:R-:W-:Y:S02]  /*34a0*/  SGXT.U32 R11, R11, 0x1 ;  /* 0x000000010b0b781a */ /* 0x000fe40000000000 */
[----:B------:R-:W-:Y:S02]  /*34b0*/  LOP3.LUT R0, R87, 0x26, RZ, 0xfc, !PT ;  /* 0x0000002657007812 */ /* 0x000fe400078efcff */
[----:B------:R-:W-:Y:S02]  /*34c0*/  LOP3.LUT R11, R11, 0x2a, RZ, 0xfc, !PT ;  /* 0x0000002a0b0b7812 */ /* 0x000fe400078efcff */
[----:B------:R-:W-:Y:S02]  /*34d0*/  ISETP.GE.AND P3, PT, R0, UR7, PT ;  /* 0x0000000700007c0c */ /* 0x000fe4000bf66270 */
[----:B------:R-:W-:-:S02]  /*34e0*/  IADD3 R58, P6, PT, R64, R6, RZ ;  /* 0x00000006403a7210 */ /* 0x000fc40007fde0ff */
[----:B------:R-:W-:Y:S02]  /*34f0*/  LOP3.LUT R0, R87, 0x28, RZ, 0xfc, !PT ;  /* 0x0000002857007812 */ /* 0x000fe400078efcff */
[----:B------:R-:W-:Y:S01]  /*3500*/  LEA.HI.X.SX32 R59, R64, R7, 0x1, P6 ;  /* 0x00000007403b7211 */ /* 0x000fe200030f0eff */
[----:B-1----:R-:W-:Y:S01]  /*3510*/  IMAD R11, R11, R71, RZ ;  /* 0x000000470b0b7224 */ /* 0x002fe200078e02ff */
[----:B------:R-:W-:Y:S01]  /*3520*/  ISETP.GE.AND P1, PT, R0, UR7, PT ;  /* 0x0000000700007c0c */ /* 0x000fe2000bf26270 */
[----:B------:R-:W1:Y:S01]  /*3530*/  S2R R71, SR_TID.X ;  /* 0x0000000000477919 */ /* 0x000e620000002100 */
[----:B------:R-:W-:-:S03]  /*3540*/  SHF.R.U32.HI R64, RZ, 0x8, R70 ;  /* 0x00000008ff407819 */ /* 0x000fc60000011646 */
[----:B------:R4:W2:Y:S01]  /*3550*/  @!P3 LDG.E.U8 R74, desc[UR8][R58.64] ;  /* 0x000000083a4ab981 */ /* 0x0008a2000c1e1100 */
[----:B------:R-:W-:-:S05]  /*3560*/  SGXT.U32 R64, R64, 0x1 ;  /* 0x000000014040781a */ /* 0x000fca0000000000 */
[----:B0-----:R-:W-:Y:S02]  /*3570*/  IMAD R64, R64, R65, RZ ;  /* 0x0000004140407224 */ /* 0x001fe400078e02ff */
[----:B------:R-:W0:Y:S01]  /*3580*/  LDC R65, c[0x0][0x3a8] ;  /* 0x0000ea00ff417b82 */ /* 0x000e220000000800 */
[----:B------:R4:W2:Y:S02]  /*3590*/  @!P1 LDG.E.U8 R66, desc[UR8][R18.64] ;  /* 0x0000000812429981 */ /* 0x0008a4000c1e1100 */
[----:B----4-:R-:W-:-:S04]  /*35a0*/  IADD3 R58, P3, PT, R64, R6, RZ ;  /* 0x00000006403a7210 */ /* 0x010fc80007f7e0ff */
[-C--:B------:R-:W-:Y:S02]  /*35b0*/  LEA.HI.X.SX32 R59, R64, R7.reuse, 0x1, P3 ;  /* 0x00000007403b7211 */ /* 0x080fe400018f0eff */
[C---:B------:R-:W-:Y:S02]  /*35c0*/  IADD3 R18, P1, PT, R11.reuse, R6, RZ ;  /* 0x000000060b127210 */ /* 0x040fe40007f3e0ff */
[--C-:B------:R-:W-:Y:S02]  /*35d0*/  SHF.R.U32.HI R64, RZ, 0x8, R70.reuse ;  /* 0x00000008ff407819 */ /* 0x100fe40000011646 */
[----:B------:R-:W-:Y:S02]  /*35e0*/  LEA.HI.X.SX32 R19, R11, R7, 0x1, P1 ;  /* 0x000000070b137211 */ /* 0x000fe400008f0eff */
[----:B------:R-:W-:Y:S02]  /*35f0*/  SHF.R.U32.HI R11, RZ, 0x8, R70 ;  /* 0x00000008ff0b7819 */ /* 0x000fe40000011646 */
[----:B------:R-:W4:Y:S01]  /*3600*/  LDC R70, c[0x0][0x3a8] ;  /* 0x0000ea00ff467b82 */ /* 0x000f220000000800 */
[----:B------:R-:W-:-:S02]  /*3610*/  LOP3.LUT R0, R87, 0x6c, RZ, 0xfc, !PT ;  /* 0x0000006c57007812 */ /* 0x000fc400078efcff */
[C---:B------:R-:W-:Y:S02]  /*3620*/  ISETP.GE.AND P6, PT, R87.reuse, UR7, PT ;  /* 0x0000000757007c0c */ /* 0x040fe4000bfc6270 */
[----:B------:R-:W-:Y:S02]  /*3630*/  ISETP.GE.AND P2, PT, R0, UR7, PT ;  /* 0x0000000700007c0c */ /* 0x000fe4000bf46270 */
[----:B------:R-:W-:Y:S02]  /*3640*/  LOP3.LUT R0, R87, 0x2a, RZ, 0xfc, !PT ;  /* 0x0000002a57007812 */ /* 0x000fe400078efcff */
[----:B------:R-:W-:Y:S02]  /*3650*/  SGXT.U32 R64, R64, 0x1 ;  /* 0x000000014040781a */ /* 0x000fe40000000000 */
[----:B------:R-:W-:Y:S02]  /*3660*/  ISETP.GE.AND P0, PT, R0, UR7, PT ;  /* 0x0000000700007c0c */ /* 0x000fe4000bf06270 */
[----:B------:R-:W-:-:S02]  /*3670*/  LOP3.LUT R64, R64, 0x2c, RZ, 0xfc, !PT ;  /* 0x0000002c40407812 */ /* 0x000fc400078efcff */
[----:B-1----:R-:W-:Y:S01]  /*3680*/  SHF.R.U32.HI R17, RZ, 0x8, R71 ;  /* 0x00000008ff117819 */ /* 0x002fe20000011647 */
[----:B------:R1:W2:Y:S01]  /*3690*/  @!P6 LDG.E.U8 R92, desc[UR8][R58.64] ;  /* 0x000000083a5ce981 */ /* 0x0002a2000c1e1100 */
[----:B------:R-:W-:Y:S02]  /*36a0*/  SGXT.U32 R11, R11, 0x1 ;  /* 0x000000010b0b781a */ /* 0x000fe40000000000 */
[----:B------:R-:W-:Y:S01]  /*36b0*/  LOP3.LUT R0, R87, 0x2c, RZ, 0xfc, !PT ;  /* 0x0000002c57007812 */ /* 0x000fe200078efcff */
[----:B0-----:R-:W-:Y:S01]  /*36c0*/  IMAD R64, R64, R65, RZ ;  /* 0x0000004140407224 */ /* 0x001fe200078e02ff */
[----:B------:R-:W-:Y:S02]  /*36d0*/  SGXT.U32 R17, R17, 0x1 ;  /* 0x000000011111781a */ /* 0x000fe40000000000 */
[----:B------:R-:W-:Y:S01]  /*36e0*/  LOP3.LUT R11, R11, 0x2e, RZ, 0xfc, !PT ;  /* 0x0000002e0b0b7812 */ /* 0x000fe200078efcff */
[----:B------:R0:W2:Y:S01]  /*36f0*/  @!P0 LDG.E.U8 R60, desc[UR8][R18.64] ;  /* 0x00000008123c8981 */ /* 0x0000a2000c1e1100 */
[----:B------:R-:W-:-:S02]  /*3700*/  ISETP.GE.AND P5, PT, R0, UR7, PT ;  /* 0x0000000700007c0c */ /* 0x000fc4000bfa6270 */
[----:B------:R-:W-:Y:S01]  /*3710*/  LOP3.LUT R17, R17, 0x30, RZ, 0xfc, !PT ;  /* 0x0000003011117812 */ /* 0x000fe200078efcff */
[----:B------:R-:W-:Y:S01]  /*3720*/  IMAD R11, R11, R76, RZ ;  /* 0x0000004c0b0b7224 */ /* 0x000fe200078e02ff */
[C---:B-1----:R-:W-:Y:S02]  /*3730*/  IADD3 R58, P6, PT, R64.reuse, R6, RZ ;  /* 0x00000006403a7210 */ /* 0x042fe40007fde0ff */
[----:B------:R-:W-:Y:S01]  /*3740*/  LOP3.LUT R0, R87, 0x2e, RZ, 0xfc, !PT ;  /* 0x0000002e57007812 */ /* 0x000fe200078efcff */
[----:B----4-:R-:W-:Y:S01]  /*3750*/  IMAD R17, R17, R70, RZ ;  /* 0x0000004611117224 */ /* 0x010fe200078e02ff */
[----:B------:R-:W-:Y:S01]  /*3760*/  LEA.HI.X.SX32 R59, R64, R7, 0x1, P6 ;  /* 0x00000007403b7211 */ /* 0x000fe200030f0eff */
[----:B------:R-:W1:Y:S01]  /*3770*/  LDC R70, c[0x0][0x3a8] ;  /* 0x0000ea00ff467b82 */ /* 0x000e620000000800 */
[----:B0-----:R-:W-:Y:S02]  /*3780*/  PRMT R19, RZ, 0x7610, R19 ;  /* 0x00007610ff137816 */ /* 0x001fe40000000013 */
[----:B------:R-:W-:-:S02]  /*3790*/  IADD3 R64, P6, PT, R11, R6, RZ ;  /* 0x000000060b407210 */ /* 0x000fc40007fde0ff */
[----:B------:R-:W-:Y:S02]  /*37a0*/  ISETP.GE.AND P4, PT, R0, UR7, PT ;  /* 0x0000000700007c0c */ /* 0x000fe4000bf86270 */
[----:B------:R-:W-:Y:S01]  /*37b0*/  LOP3.LUT R0, R87, 0x30, RZ, 0xfc, !PT ;  /* 0x0000003057007812 */ /* 0x000fe200078efcff */
[----:B------:R0:W4:Y:S01]  /*37c0*/  @!P5 LDG.E.U8 R19, desc[UR8][R58.64] ;  /* 0x000000083a13d981 */ /* 0x000122000c1e1100 */
[----:B------:R-:W-:Y:S02]  /*37d0*/  SHF.R.U32.HI R76, RZ, 0x8, R71 ;  /* 0x00000008ff4c7819 */ /* 0x000fe40000011647 */
[----:B------:R-:W-:Y:S02]  /*37e0*/  LEA.HI.X.SX32 R65, R11, R7, 0x1, P6 ;  /* 0x000000070b417211 */ /* 0x000fe400030f0eff */
[----:B------:R-:W-:Y:S02]  /*37f0*/  ISETP.GE.AND P3, PT, R0, UR7, PT ;  /* 0x0000000700007c0c */ /* 0x000fe4000bf66270 */
[----:B------:R-:W-:-:S02]  /*3800*/  SGXT.U32 R76, R76, 0x1 ;  /* 0x000000014c4c781a */ /* 0x000fc40000000000 */
[----:B0-----:R-:W-:Y:S02]  /*3810*/  IADD3 R58, P6, PT, R17, R6, RZ ;  /* 0x00000006113a7210 */ /* 0x001fe40007fde0ff */
[----:B------:R-:W-:Y:S02]  /*3820*/  LOP3.LUT R0, R87, 0x32, RZ, 0xfc, !PT ;  /* 0x0000003257007812 */ /* 0x000fe400078efcff */
[----:B------:R-:W-:Y:S02]  /*3830*/  LEA.HI.X.SX32 R59, R17, R7, 0x1, P6 ;  /* 0x00000007113b7211 */ /* 0x000fe400030f0eff */
[----:B------:R-:W-:Y:S02]  /*3840*/  SHF.R.U32.HI R17, RZ, 0x8, R71 ;  /* 0x00000008ff117819 */ /* 0x000fe40000011647 */
[----:B------:R-:W-:Y:S02]  /*3850*/  LOP3.LUT R76, R76, 0x32, RZ, 0xfc, !PT ;  /* 0x000000324c4c7812 */ /* 0x000fe400078efcff */
[----:B------:R-:W-:-:S02]  /*3860*/  ISETP.GE.AND P1, PT, R0, UR7, PT ;  /* 0x0000000700007c0c */ /* 0x000fc4000bf26270 */
[----:B------:R-:W-:Y:S02]  /*3870*/  LOP3.LUT R0, R87, 0x34, RZ, 0xfc, !PT ;  /* 0x0000003457007812 */ /* 0x000fe400078efcff */
[----:B------:R-:W-:Y:S01]  /*3880*/  SGXT.U32 R17, R17, 0x1 ;  /* 0x000000011111781a */ /* 0x000fe20000000000 */
[----:B------:R-:W-:Y:S01]  /*3890*/  IMAD R76, R76, R77, RZ ;  /* 0x0000004d4c4c7224 */ /* 0x000fe200078e02ff */
[----:B------:R-:W-:Y:S01]  /*38a0*/  PRMT R12, RZ, 0x7610, R12 ;  /* 0x00007610ff0c7816 */ /* 0x000fe2000000000c */
[----:B------:R-:W0:Y:S01]  /*38b0*/  LDC R77, c[0x0][0x3a8] ;  /* 0x0000ea00ff4d7b82 */ /* 0x000e220000000800 */
[----:B------:R-:W-:Y:S02]  /*38c0*/  ISETP.GE.AND P0, PT, R0, UR7, PT ;  /* 0x0000000700007c0c */ /* 0x000fe4000bf06270 */
[----:B------:R-:W-:Y:S02]  /*38d0*/  LOP3.LUT R0, R87, 0x36, RZ, 0xfc, !PT ;  /* 0x0000003657007812 */ /* 0x000fe400078efcff */
[----:B------:R-:W-:Y:S01]  /*38e0*/  LOP3.LUT R17, R17, 0x34, RZ, 0xfc, !PT ;  /* 0x0000003411117812 */ /* 0x000fe200078efcff */
[----:B------:R1:W2:Y:S01]  /*38f0*/  @!P4 LDG.E.U8 R12, desc[UR8][R64.64] ;  /* 0x00000008400cc981 */ /* 0x0002a2000c1e1100 */
[----:B------:R-:W-:-:S02]  /*3900*/  ISETP.GE.AND P5, PT, R0, UR7, PT ;  /* 0x0000000700007c0c */ /* 0x000fc4000bfa6270 */
[----:B------:R-:W-:Y:S01]  /*3910*/  PRMT R0, RZ, 0x7610, R0 ;  /* 0x00007610ff007816 */ /* 0x000fe20000000000 */
[----:B-1----:R-:W-:Y:S02]  /*3920*/  IMAD R17, R17, R70, RZ ;  /* 0x0000004611117224 */ /* 0x002fe400078e02ff */
[----:B------:R-:W1:Y:S03]  /*3930*/  LDC R70, c[0x0][0x3a8] ;  /* 0x0000ea00ff467b82 */ /* 0x000e660000000800 */
[----:B------:R0:W2:Y:S01]  /*3940*/  @!P3 LDG.E.U8 R0, desc[UR8][R58.64] ;  /* 0x000000083a00b981 */ /* 0x0000a2000c1e1100 */
[----:B------:R-:W-:-:S04]  /*3950*/  IADD3 R64, P6, PT, R76, R6, RZ ;  /* 0x000000064c407210 */ /* 0x000fc80007fde0ff */
[-C--:B------:R-:W-:Y:S02]  /*3960*/  LEA.HI.X.SX32 R65, R76, R7.reuse, 0x1, P6 ;  /* 0x000000074c417211 */ /* 0x080fe400030f0eff */
[--C-:B------:R-:W-:Y:S02]  /*3970*/  SHF.R.U32.HI R76, RZ, 0x8, R71.reuse ;  /* 0x00000008ff4c7819 */ /* 0x100fe40000011647 */
[C---:B0-----:R-:W-:Y:S01]  /*3980*/  IADD3 R58, P6, PT, R17.reuse, R6, RZ ;  /* 0x00000006113a7210 */ /* 0x041fe20007fde0ff */
[----:B------:R0:W2:Y:S01]  /*3990*/  @!P1 LDG.E.U8 R72, desc[UR8][R64.64] ;  /* 0x0000000840489981 */ /* 0x0000a2000c1e1100 */
[----:B------:R-:W-:Y:S02]  /*39a0*/  SGXT.U32 R76, R76, 0x1 ;  /* 0x000000014c4c781a */ /* 0x000fe40000000000 */
[----:B------:R-:W-:Y:S02]  /*39b0*/  LEA.HI.X.SX32 R59, R17, R7, 0x1, P6 ;  /* 0x00000007113b7211 */ /* 0x000fe400030f0eff */
[----:B------:R-:W-:-:S02]  /*39c0*/  SHF.R.U32.HI R17, RZ, 0x8, R71 ;  /* 0x00000008ff117819 */ /* 0x000fc40000011647 */
[----:B------:R-:W-:Y:S01]  /*39d0*/  LOP3.LUT R76, R76, 0x36, RZ, 0xfc, !PT ;  /* 0x000000364c4c7812 */ /* 0x000fe200078efcff */
[----:B------:R0:W2:Y:S01]  /*39e0*/  @!P0 LDG.E.U8 R57, desc[UR8][R58.64] ;  /* 0x000000083a398981 */ /* 0x0000a2000c1e1100 */
[----:B------:R-:W-:-:S03]  /*39f0*/  SGXT.U32 R17, R17, 0x1 ;  /* 0x000000011111781a */ /* 0x000fc60000000000 */
[----:B------:R-:W-:Y:S01]  /*3a00*/  IMAD R76, R76, R77, RZ ;  /* 0x0000004d4c4c7224 */ /* 0x000fe200078e02ff */
[----:B------:R-:W-:Y:S01]  /*3a10*/  LOP3.LUT R17, R17, 0x38, RZ, 0xfc, !PT ;  /* 0x0000003811117812 */ /* 0x000fe200078efcff */
[----:B------:R-:W3:Y:S03]  /*3a20*/  LDC R77, c[0x0][0x3a8] ;  /* 0x0000ea00ff4d7b82 */ /* 0x000ee60000000800 */
[C---:B0-----:R-:W-:Y:S01]  /*3a30*/  IADD3 R64, P6, PT, R76.reuse, R6, RZ ;  /* 0x000000064c407210 */ /* 0x041fe20007fde0ff */
[----:B-1----:R-:W-:Y:S01]  /*3a40*/  IMAD R17, R17, R70, RZ ;  /* 0x0000004611117224 */ /* 0x002fe200078e02ff */
[----:B------:R-:W-:Y:S02]  /*3a50*/  SHF.R.U32.HI R81, RZ, 0x8, R79 ;  /* 0x00000008ff517819 */ /* 0x000fe4000001164f */
[----:B------:R-:W-:Y:S02]  /*3a60*/  LEA.HI.X.SX32 R65, R76, R7, 0x1, P6 ;  /* 0x000000074c417211 */ /* 0x000fe400030f0eff */
[----:B------:R-:W-:-:S02]  /*3a70*/  IADD3 R58, P6, PT, R17, R6, RZ ;  /* 0x00000006113a7210 */ /* 0x000fc40007fde0ff */
[----:B------:R-:W-:Y:S02]  /*3a80*/  SHF.R.U32.HI R76, RZ, 0x8, R71 ;  /* 0x00000008ff4c7819 */ /* 0x000fe40000011647 */
[----:B------:R-:W-:Y:S02]  /*3a90*/  SGXT.U32 R81, R81, 0x1 ;  /* 0x000000015151781a */ /* 0x000fe40000000000 */
[----:B------:R-:W-:Y:S02]  /*3aa0*/  LOP3.LUT R11, R87, 0x38, RZ, 0xfc, !PT ;  /* 0x00000038570b7812 */ /* 0x000fe400078efcff */
[----:B------:R-:W-:Y:S02]  /*3ab0*/  SGXT.U32 R76, R76, 0x1 ;  /* 0x000000014c4c781a */ /* 0x000fe40000000000 */
[----:B------:R-:W-:Y:S02]  /*3ac0*/  LEA.HI.X.SX32 R59, R17, R7, 0x1, P6 ;  /* 0x00000007113b7211 */ /* 0x000fe400030f0eff */
[----:B------:R-:W-:-:S02]  /*3ad0*/  SHF.R.U32.HI R17, RZ, 0x8, R79 ;  /* 0x00000008ff117819 */ /* 0x000fc4000001164f */
[----:B------:R-:W-:Y:S01]  /*3ae0*/  LOP3.LUT R81, R81, 0x3e, RZ, 0xfc, !PT ;  /* 0x0000003e51517812 */ /* 0x000fe200078efcff */
[----:B------:R-:W0:Y:S01]  /*3af0*/  LDC R79, c[0x0][0x3a8] ;  /* 0x0000ea00ff4f7b82 */ /* 0x000e220000000800 */
[----:B------:R-:W-:Y:S02]  /*3b00*/  ISETP.GE.AND P4, PT, R11, UR7, PT ;  /* 0x000000070b007c0c */ /* 0x000fe4000bf86270 */
[----:B------:R-:W-:Y:S02]  /*3b10*/  PRMT R73, RZ, 0x7610, R73 ;  /* 0x00007610ff497816 */ /* 0x000fe40000000049 */
[----:B------:R-:W-:Y:S02]  /*3b20*/  LOP3.LUT R76, R76, 0x3a, RZ, 0xfc, !PT ;  /* 0x0000003a4c4c7812 */ /* 0x000fe400078efcff */
[----:B------:R-:W-:Y:S01]  /*3b30*/  SGXT.U32 R17, R17, 0x1 ;  /* 0x000000011111781a */ /* 0x000fe20000000000 */
[----:B------:R-:W-:Y:S01]  /*3b40*/  IMAD R81, R81, R115, RZ ;  /* 0x0000007351517224 */ /* 0x000fe200078e02ff */
[----:B------:R-:W-:Y:S01]  /*3b50*/  LOP3.LUT R11, R87, 0x3a, RZ, 0xfc, !PT ;  /* 0x0000003a570b7812 */ /* 0x000fe200078efcff */
[----:B------:R-:W1:Y:S01]  /*3b60*/  S2R R115, SR_TID.X ;  /* 0x0000000000737919 */ /* 0x000e620000002100 */
[----:B---3--:R-:W-:Y:S01]  /*3b70*/  IMAD R76, R76, R77, RZ ;  /* 0x0000004d4c4c7224 */ /* 0x008fe200078e02ff */
[----:B------:R-:W-:Y:S01]  /*3b80*/  LOP3.LUT R17, R17, 0x3c, RZ, 0xfc, !PT ;  /* 0x0000003c11117812 */ /* 0x000fe200078efcff */
[----:B------:R3:W2:Y:S01]  /*3b90*/  @!P5 LDG.E.U8 R73, desc[UR8][R64.64] ;  /* 0x000000084049d981 */ /* 0x0006a2000c1e1100 */
[----:B------:R-:W-:-:S02]  /*3ba0*/  ISETP.GE.AND P3, PT, R11, UR7, PT ;  /* 0x000000070b007c0c */ /* 0x000fc4000bf66270 */
[C---:B------:R-:W-:Y:S01]  /*3bb0*/  IADD3 R70, P6, PT, R76.reuse, R6, RZ ;  /* 0x000000064c467210 */ /* 0x040fe20007fde0ff */
[----:B------:R-:W-:Y:S01]  /*3bc0*/  IMAD R17, R17, R78, RZ ;  /* 0x0000004e11117224 */ /* 0x000fe200078e02ff */
[----:B---3--:R-:W-:Y:S02]  /*3bd0*/  PRMT R65, RZ, 0x7610, R65 ;  /* 0x00007610ff417816 */ /* 0x008fe40000000041 */
[----:B------:R-:W-:-:S04]  /*3be0*/  LEA.HI.X.SX32 R71, R76, R7, 0x1, P6 ;  /* 0x000000074c477211 */ /* 0x000fc800030f0eff */
[----:B------:R3:W2:Y:S01]  /*3bf0*/  @!P4 LDG.E.U8 R65, desc[UR8][R58.64] ;  /* 0x000000083a41c981 */ /* 0x0006a2000c1e1100 */
[----:B------:R-:W-:Y:S02]  /*3c00*/  LOP3.LUT R11, R87, 0x3c, RZ, 0xfc, !PT ;  /* 0x0000003c570b7812 */ /* 0x000fe400078efcff */
[----:B------:R-:W-:Y:S02]  /*3c10*/  IADD3 R76, P6, PT, R17, R6, RZ ;  /* 0x00000006114c7210 */ /* 0x000fe40007fde0ff */
[----:B---3--:R-:W-:Y:S02]  /*3c20*/  PRMT R59, RZ, 0x7610, R59 ;  /* 0x00007610ff3b7816 */ /* 0x008fe4000000003b */
[----:B------:R-:W-:Y:S02]  /*3c30*/  ISETP.GE.AND P1, PT, R11, UR7, PT ;  /* 0x000000070b007c0c */ /* 0x000fe4000bf26270 */
[----:B------:R-:W-:Y:S02]  /*3c40*/  LEA.HI.X.SX32 R77, R17, R7, 0x1, P6 ;  /* 0x00000007114d7211 */ /* 0x000fe400030f0eff */
[----:B------:R3:W2:Y:S01]  /*3c50*/  @!P3 LDG.E.U8 R59, desc[UR8][R70.64] ;  /* 0x00000008463bb981 */ /* 0x0006a2000c1e1100 */
[----:B------:R-:W-:-:S02]  /*3c60*/  LOP3.LUT R11, R87, 0x3e, RZ, 0xfc, !PT ;  /* 0x0000003e570b7812 */ /* 0x000fc400078efcff */
[----:B------:R-:W-:Y:S02]  /*3c70*/  SHF.R.U32.HI R78, RZ, 0x8, R80 ;  /* 0x00000008ff4e7819 */ /* 0x000fe40000011650 */
[----:B------:R-:W-:Y:S02]  /*3c80*/  ISETP.GE.AND P0, PT, R11, UR7, PT ;  /* 0x000000070b007c0c */ /* 0x000fe4000bf06270 */
[----:B---3--:R-:W-:Y:S02]  /*3c90*/  IADD3 R70, P6, PT, R81, R6, RZ ;  /* 0x0000000651467210 */ /* 0x008fe40007fde0ff */
[----:B------:R-:W-:Y:S02]  /*3ca0*/  LOP3.LUT R11, R87, 0x40, RZ, 0xfc, !PT ;  /* 0x00000040570b7812 */ /* 0x000fe400078efcff */
[----:B------:R-:W-:Y:S02]  /*3cb0*/  LEA.HI.X.SX32 R71, R81, R7, 0x1, P6 ;  /* 0x0000000751477211 */ /* 0x000fe400030f0eff */
[----:B------:R-:W3:Y:S01]  /*3cc0*/  LDC R81, c[0x0][0x3a8] ;  /* 0x0000ea00ff517b82 */ /* 0x000ee20000000800 */
[----:B------:R-:W-:-:S02]  /*3cd0*/  ISETP.GE.AND P5, PT, R11, UR7, PT ;  /* 0x000000070b007c0c */ /* 0x000fc4000bfa6270 */
[----:B------:R-:W-:Y:S02]  /*3ce0*/  LOP3.LUT R11, R87, 0x42, RZ, 0xfc, !PT ;  /* 0x00000042570b7812 */ /* 0x000fe400078efcff */
[----:B------:R-:W-:Y:S02]  /*3cf0*/  SGXT.U32 R78, R78, 0x1 ;  /* 0x000000014e4e781a */ /* 0x000fe40000000000 */
[----:B------:R-:W-:Y:S02]  /*3d00*/  SHF.R.U32.HI R116, RZ, 0x8, R80 ;  /* 0x00000008ff747819 */ /* 0x000fe40000011650 */
[----:B------:R-:W-:Y:S02]  /*3d10*/  ISETP.GE.AND P4, PT, R11, UR7, PT ;  /* 0x000000070b007c0c */ /* 0x000fe4000bf86270 */
[----:B------:R-:W-:Y:S02]  /*3d20*/  LOP3.LUT R78, R78, 0x40, RZ, 0xfc, !PT ;  /* 0x000000404e4e7812 */ /* 0x000fe400078efcff */
[----:B------:R-:W-:-:S02]  /*3d30*/  LOP3.LUT R11, R87, 0x44, RZ, 0xfc, !PT ;  /* 0x00000044570b7812 */ /* 0x000fc400078efcff */
[----:B------:R-:W-:Y:S02]  /*3d40*/  SGXT.U32 R116, R116, 0x1 ;  /* 0x000000017474781a */ /* 0x000fe40000000000 */
[----:B-1----:R-:W-:Y:S02]  /*3d50*/  SHF.R.U32.HI R80, RZ, 0x8, R115 ;  /* 0x00000008ff507819 */ /* 0x002fe40000011673 */
[----:B------:R-:W-:Y:S01]  /*3d60*/  PRMT R18, RZ, 0x7610, R18 ;  /* 0x00007610ff127816 */ /* 0x000fe20000000012 */
[----:B0-----:R-:W-:Y:S01]  /*3d70*/  IMAD R78, R78, R79, RZ ;  /* 0x0000004f4e4e7224 */ /* 0x001fe200078e02ff */
[----:B------:R-:W-:Y:S02]  /*3d80*/  ISETP.GE.AND P3, PT, R11, UR7, PT ;  /* 0x000000070b007c0c */ /* 0x000fe4000bf66270 */
[----:B------:R-:W-:Y:S02]  /*3d90*/  LOP3.LUT R116, R116, 0x42, RZ, 0xfc, !PT ;  /* 0x0000004274747812 */ /* 0x000fe400078efcff */
[----:B------:R-:W-:Y:S01]  /*3da0*/  PRMT R11, RZ, 0x7610, R11 ;  /* 0x00007610ff0b7816 */ /* 0x000fe2000000000b */
[----:B------:R0:W2:Y:S01]  /*3db0*/  @!P1 LDG.E.U8 R18, desc[UR8][R76.64] ;  /* 0x000000084c129981 */ /* 0x0000a2000c1e1100 */
[----:B------:R-:W-:Y:S01]  /*3dc0*/  SGXT.U32 R80, R80, 0x1 ;  /* 0x000000015050781a */ /* 0x000fe20000000000 */
[----:B------:R-:W-:-:S02]  /*3dd0*/  IMAD R116, R116, R117, RZ ;  /* 0x0000007574747224 */ /* 0x000fc400078e02ff */
[----:B------:R-:W1:Y:S01]  /*3de0*/  LDC R117, c[0x0][0x3a8] ;  /* 0x0000ea00ff757b82 */ /* 0x000e620000000800 */
[----:B------:R-:W-:Y:S01]  /*3df0*/  LOP3.LUT R80, R80, 0x44, RZ, 0xfc, !PT ;  /* 0x0000004450507812 */ /* 0x000fe200078efcff */
[----:B------:R3:W2:Y:S01]  /*3e00*/  @!P0 LDG.E.U8 R11, desc[UR8][R70.64] ;  /* 0x00000008460b8981 */ /* 0x0006a2000c1e1100 */
[----:B0-----:R-:W-:-:S03]  /*3e10*/  IADD3 R76, P6, PT, R78, R6, RZ ;  /* 0x000000064e4c7210 */ /* 0x001fc60007fde0ff */
[----:B---3--:R-:W-:Y:S01]  /*3e20*/  IMAD R80, R80, R81, RZ ;  /* 0x0000005150507224 */ /* 0x008fe200078e02ff */
[----:B------:R-:W-:Y:S02]  /*3e30*/  LEA.HI.X.SX32 R77, R78, R7, 0x1, P6 ;  /* 0x000000074e4d7211 */ /* 0x000fe400030f0eff */
[----:B------:R-:W-:Y:S02]  /*3e40*/  PRMT R71, RZ, 0x7610, R71 ;  /* 0x00007610ff477816 */ /* 0x000fe40000000047 */
[----:B------:R-:W-:-:S04]  /*3e50*/  IADD3 R78, P6, PT, R116, R6, RZ ;  /* 0x00000006744e7210 */ /* 0x000fc80007fde0ff */
[----:B------:R0:W3:Y:S01]  /*3e60*/  @!P5 LDG.E.U8 R71, desc[UR8][R76.64] ;  /* 0x000000084c47d981 */ /* 0x0000e2000c1e1100 */
[----:B------:R-:W-:Y:S02]  /*3e70*/  LEA.HI.X.SX32 R79, R116, R7, 0x1, P6 ;  /* 0x00000007744f7211 */ /* 0x000fe400030f0eff */
[----:B------:R-:W-:Y:S02]  /*3e80*/  SHF.R.U32.HI R116, RZ, 0x8, R115 ;  /* 0x00000008ff747819 */ /* 0x000fe40000011673 */
[----:B------:R-:W-:Y:S01]  /*3e90*/  PRMT R64, RZ, 0x7610, R64 ;  /* 0x00007610ff407816 */ /* 0x000fe20000000040 */
[----:B------:R-:W4:Y:S01]  /*3ea0*/  LDC R115, c[0x0][0x3a8] ;  /* 0x0000ea00ff737b82 */ /* 0x000f220000000800 */
[----:B0-----:R-:W-:-:S04]  /*3eb0*/  IADD3 R76, P6, PT, R80, R6, RZ ;  /* 0x00000006504c7210 */ /* 0x001fc80007fde0ff */
[----:B------:R0:W2:Y:S01]  /*3ec0*/  @!P4 LDG.E.U8 R64, desc[UR8][R78.64] ;  /* 0x000000084e40c981 */ /* 0x0000a2000c1e1100 */
[----:B------:R-:W-:Y:S02]  /*3ed0*/  LEA.HI.X.SX32 R77, R80, R7, 0x1, P6 ;  /* 0x00000007504d7211 */ /* 0x000fe400030f0eff */
[----:B------:R-:W4:Y:S01]  /*3ee0*/  S2R R80, SR_TID.X ;  /* 0x0000000000507919 */ /* 0x000f220000002100 */
[----:B------:R-:W-:-:S04]  /*3ef0*/  SGXT.U32 R116, R116, 0x1 ;  /* 0x000000017474781a */ /* 0x000fc80000000000 */
[----:B------:R-:W-:-:S05]  /*3f00*/  LOP3.LUT R116, R116, 0x46, RZ, 0xfc, !PT ;  /* 0x0000004674747812 */ /* 0x000fca00078efcff */
[----:B-1----:R-:W-:Y:S02]  /*3f10*/  IMAD R116, R116, R117, RZ ;  /* 0x0000007574747224 */ /* 0x002fe400078e02ff */
[----:B------:R-:W1:Y:S03]  /*3f20*/  LDC R117, c[0x0][0x3a8] ;  /* 0x0000ea00ff757b82 */ /* 0x000e660000000800 */
[----:B0-----:R-:W-:-:S04]  /*3f30*/  IADD3 R78, P6, PT, R116, R6, RZ ;  /* 0x00000006744e7210 */ /* 0x001fc80007fde0ff */
[----:B------:R-:W-:Y:S02]  /*3f40*/  LEA.HI.X.SX32 R79, R116, R7, 0x1, P6 ;  /* 0x00000007744f7211 */ /* 0x000fe400030f0eff */
[----:B------:R-:W0:Y:S01]  /*3f50*/  S2R R116, SR_TID.X ;  /* 0x0000000000747919 */ /* 0x000e220000002100 */
[----:B----4-:R-:W-:-:S04]  /*3f60*/  SHF.R.U32.HI R81, RZ, 0x8, R80 ;  /* 0x00000008ff517819 */ /* 0x010fc80000011650 */
[----:B------:R-:W-:-:S04]  /*3f70*/  SGXT.U32 R81, R81, 0x1 ;  /* 0x000000015151781a */ /* 0x000fc80000000000 */
[----:B------:R-:W-:Y:S02]  /*3f80*/  LOP3.LUT R81, R81, 0x48, RZ, 0xfc, !PT ;  /* 0x0000004851517812 */ /* 0x000fe400078efcff */
[----:B------:R-:W-:-:S03]  /*3f90*/  PRMT R70, RZ, 0x7610, R70 ;  /* 0x00007610ff467816 */ /* 0x000fc60000000046 */
[----:B------:R-:W-:Y:S02]  /*3fa0*/  IMAD R81, R81, R115, RZ ;  /* 0x0000007351517224 */ /* 0x000fe400078e02ff */
[----:B------:R-:W4:Y:S01]  /*3fb0*/  LDC R115, c[0x0][0x3a8] ;  /* 0x0000ea00ff737b82 */ /* 0x000f220000000800 */
[----:B------:R0:W2:Y:S01]  /*3fc0*/  @!P3 LDG.E.U8 R70, desc[UR8][R76.64] ;  /* 0x000000084c46b981 */ /* 0x0000a2000c1e1100 */
[----:B------:R-:W-:Y:S02]  /*3fd0*/  LOP3.LUT R17, R87, 0x46, RZ, 0xfc, !PT ;  /* 0x0000004657117812 */ /* 0x000fe400078efcff */
[----:B------:R-:W-:Y:S02]  /*3fe0*/  SHF.R.U32.HI R80, RZ, 0x8, R80 ;  /* 0x00000008ff507819 */ /* 0x000fe40000011650 */
[----:B0-----:R-:W-:Y:S02]  /*3ff0*/  IADD3 R76, P6, PT, R81, R6, RZ ;  /* 0x00000006514c7210 */ /* 0x001fe40007fde0ff */
[----:B------:R-:W-:-:S02]  /*4000*/  ISETP.GE.AND P1, PT, R17, UR7, PT ;  /* 0x0000000711007c0c */ /* 0x000fc4000bf26270 */
[----:B------:R-:W-:Y:S02]  /*4010*/  LEA.HI.X.SX32 R77, R81, R7, 0x1, P6 ;  /* 0x00000007514d7211 */ /* 0x000fe400030f0eff */
[----:B------:R-:W-:Y:S02]  /*4020*/  SHF.R.U32.HI R81, RZ, 0x8, R116 ;  /* 0x00000008ff517819 */ /* 0x000fe40000011674 */
[----:B------:R-:W-:Y:S02]  /*4030*/  SGXT.U32 R80, R80, 0x1 ;  /* 0x000000015050781a */ /* 0x000fe40000000000 */
[----:B------:R-:W-:Y:S02]  /*4040*/  LOP3.LUT R17, R87, 0x48, RZ, 0xfc, !PT ;  /* 0x0000004857117812 */ /* 0x000fe400078efcff */
[----:B------:R-:W-:Y:S02]  /*4050*/  SGXT.U32 R81, R81, 0x1 ;  /* 0x000000015151781a */ /* 0x000fe40000000000 */
[----:B------:R-:W-:-:S02]  /*4060*/  LOP3.LUT R80, R80, 0x4a, RZ, 0xfc, !PT ;  /* 0x0000004a50507812 */ /* 0x000fc400078efcff */
[----:B------:R-:W-:Y:S02]  /*4070*/  ISETP.GE.AND P0, PT, R17, UR7, PT ;  /* 0x0000000711007c0c */ /* 0x000fe4000bf06270 */
[----:B------:R-:W-:Y:S02]  /*4080*/  PRMT R63, RZ, 0x7610, R63 ;  /* 0x00007610ff3f7816 */ /* 0x000fe4000000003f */
[----:B------:R-:W-:Y:S01]  /*4090*/  LOP3.LUT R81, R81, 0x4c, RZ, 0xfc, !PT ;  /* 0x0000004c51517812 */ /* 0x000fe200078efcff */
[----:B-1----:R-:W-:Y:S01]  /*40a0*/  IMAD R80, R80, R117, RZ ;  /* 0x0000007550507224 */ /* 0x002fe200078e02ff */
[----:B------:R-:W-:Y:S02]  /*40b0*/  LOP3.LUT R17, R87, 0x4a, RZ, 0xfc, !PT ;  /* 0x0000004a57117812 */ /* 0x000fe400078efcff */
[----:B------:R-:W-:Y:S01]  /*40c0*/  PRMT R23, RZ, 0x7610, R23 ;  /* 0x00007610ff177816 */ /* 0x000fe20000000017 */
[----:B----4-:R-:W-:Y:S01]  /*40d0*/  IMAD R81, R81, R115, RZ ;  /* 0x0000007351517224 */ /* 0x010fe200078e02ff */
[----:B------:R0:W4:Y:S01]  /*40e0*/  @!P1 LDG.E.U8 R63, desc[UR8][R78.64] ;  /* 0x000000084e3f9981 */ /* 0x000122000c1e1100 */
[----:B------:R-:W1:Y:S01]  /*40f0*/  LDC R115, c[0x0][0x3a8] ;  /* 0x0000ea00ff737b82 */ /* 0x000e620000000800 */
[----:B------:R-:W-:-:S02]  /*4100*/  ISETP.GE.AND P5, PT, R17, UR7, PT ;  /* 0x0000000711007c0c */ /* 0x000fc4000bfa6270 */
[----:B------:R-:W-:Y:S01]  /*4110*/  LOP3.LUT R17, R87, 0x4c, RZ, 0xfc, !PT ;  /* 0x0000004c57117812 */ /* 0x000fe200078efcff */
[----:B------:R0:W2:Y:S02]  /*4120*/  @!P0 LDG.E.U8 R23, desc[UR8][R76.64] ;  /* 0x000000084c178981 */ /* 0x0000a4000c1e1100 */
[----:B0-----:R-:W-:-:S04]  /*4130*/  IADD3 R78, P6, PT, R80, R6, RZ ;  /* 0x00000006504e7210 */ /* 0x001fc80007fde0ff */
[-C--:B------:R-:W-:Y:S02]  /*4140*/  LEA.HI.X.SX32 R79, R80, R7.reuse, 0x1, P6 ;  /* 0x00000007504f7211 */ /* 0x080fe400030f0eff */
[----:B------:R-:W-:Y:S02]  /*4150*/  IADD3 R76, P6, PT, R81, R6, RZ ;  /* 0x00000006514c7210 */ /* 0x000fe40007fde0ff */
[----:B------:R-:W-:Y:S02]  /*4160*/  ISETP.GE.AND P4, PT, R17, UR7, PT ;  /* 0x0000000711007c0c */ /* 0x000fe4000bf86270 */
[----:B------:R-:W-:Y:S02]  /*4170*/  SHF.R.U32.HI R117, RZ, 0x8, R116 ;  /* 0x00000008ff757819 */ /* 0x000fe40000011674 */
[----:B------:R-:W-:Y:S02]  /*4180*/  LOP3.LUT R17, R87, 0x4e, RZ, 0xfc, !PT ;  /* 0x0000004e57117812 */ /* 0x000fe400078efcff */
[----:B------:R-:W-:-:S02]  /*4190*/  LEA.HI.X.SX32 R77, R81, R7, 0x1, P6 ;  /* 0x00000007514d7211 */ /* 0x000fc400030f0eff */
[----:B------:R-:W-:Y:S02]  /*41a0*/  SHF.R.U32.HI R81, RZ, 0x8, R116 ;  /* 0x00000008ff517819 */ /* 0x000fe40000011674 */
[----:B------:R-:W-:Y:S02]  /*41b0*/  SGXT.U32 R117, R117, 0x1 ;  /* 0x000000017575781a */ /* 0x000fe40000000000 */
[----:B------:R-:W-:Y:S02]  /*41c0*/  ISETP.GE.AND P3, PT, R17, UR7, PT ;  /* 0x0000000711007c0c */ /* 0x000fe4000bf66270 */
[----:B------:R-:W-:Y:S02]  /*41d0*/  LOP3.LUT R17, R87, 0x50, RZ, 0xfc, !PT ;  /* 0x0000005057117812 */ /* 0x000fe400078efcff */
[----:B------:R-:W-:Y:S02]  /*41e0*/  SGXT.U32 R81, R81, 0x1 ;  /* 0x000000015151781a */ /* 0x000fe40000000000 */
[----:B------:R-:W-:-:S02]  /*41f0*/  LOP3.LUT R117, R117, 0x4e, RZ, 0xfc, !PT ;  /* 0x0000004e75757812 */ /* 0x000fc400078efcff */
[----:B------:R-:W-:Y:S02]  /*4200*/  ISETP.GE.AND P1, PT, R17, UR7, PT ;  /* 0x0000000711007c0c */ /* 0x000fe4000bf26270 */
[----:B------:R-:W-:Y:S02]  /*4210*/  LOP3.LUT R17, R87, 0x52, RZ, 0xfc, !PT ;  /* 0x0000005257117812 */ /* 0x000fe400078efcff */
[----:B------:R-:W-:Y:S02]  /*4220*/  PRMT R58, RZ, 0x7610, R58 ;  /* 0x00007610ff3a7816 */ /* 0x000fe4000000003a */
[----:B------:R-:W-:Y:S01]  /*4230*/  LOP3.LUT R81, R81, 0x50, RZ, 0xfc, !PT ;  /* 0x0000005051517812 */ /* 0x000fe200078efcff */
[----:B------:R-:W-:Y:S01]  /*4240*/  IMAD R117, R117, R118, RZ ;  /* 0x0000007675757224 */ /* 0x000fe200078e02ff */
[----:B------:R-:W-:Y:S01]  /*4250*/  ISETP.GE.AND P0, PT, R17, UR7, PT ;  /* 0x0000000711007c0c */ /* 0x000fe2000bf06270 */
[----:B------:R-:W0:Y:S01]  /*4260*/  LDC R118, c[0x0][0x3a8] ;  /* 0x0000ea00ff767b82 */ /* 0x000e220000000800 */
[----:B------:R-:W-:Y:S01]  /*4270*/  PRMT R17, RZ, 0x7610, R17 ;  /* 0x00007610ff117816 */ /* 0x000fe20000000011 */
[----:B-1----:R-:W-:Y:S01]  /*4280*/  IMAD R81, R81, R115, RZ ;  /* 0x0000007351517224 */ /* 0x002fe200078e02ff */
[----:B------:R1:W2:Y:S04]  /*4290*/  @!P5 LDG.E.U8 R58, desc[UR8][R78.64] ;  /* 0x000000084e3ad981 */ /* 0x0002a8000c1e1100 */
[----:B------:R1:W2:Y:S01]  /*42a0*/  @!P4 LDG.E.U8 R17, desc[UR8][R76.64] ;  /* 0x000000084c11c981 */ /* 0x0002a2000c1e1100 */
[----:B------:R-:W0:Y:S01]  /*42b0*/  LDC R115, c[0x0][0x3a8] ;  /* 0x0000ea00ff737b82 */ /* 0x000e220000000800 */
[----:B-1----:R-:W-:-:S04]  /*42c0*/  IADD3 R78, P6, PT, R117, R6, RZ ;  /* 0x00000006754e7210 */ /* 0x002fc80007fde0ff */
[-C--:B------:R-:W-:Y:S02]  /*42d0*/  LEA.HI.X.SX32 R79, R117, R7.reuse, 0x1, P6 ;  /* 0x00000007754f7211 */ /* 0x080fe400030f0eff */
[C---:B------:R-:W-:Y:S02]  /*42e0*/  IADD3 R76, P6, PT, R81.reuse, R6, RZ ;  /* 0x00000006514c7210 */ /* 0x040fe40007fde0ff */
[--C-:B------:R-:W-:Y:S02]  /*42f0*/  SHF.R.U32.HI R117, RZ, 0x8, R116.reuse ;  /* 0x00000008ff757819 */ /* 0x100fe40000011674 */
[----:B------:R-:W-:Y:S02]  /*4300*/  LEA.HI.X.SX32 R77, R81, R7, 0x1, P6 ;  /* 0x00000007514d7211 */ /* 0x000fe400030f0eff */
[----:B------:R-:W-:Y:S02]  /*4310*/  SHF.R.U32.HI R81, RZ, 0x8, R116 ;  /* 0x00000008ff517819 */ /* 0x000fe40000011674 */
[----:B------:R-:W-:-:S02]  /*4320*/  SGXT.U32 R117, R117, 0x1 ;  /* 0x000000017575781a */ /* 0x000fc40000000000 */
[----:B------:R-:W-:Y:S02]  /*4330*/  SGXT.U32 R81, R81, 0x1 ;  /* 0x000000015151781a */ /* 0x000fe40000000000 */
[----:B------:R-:W-:Y:S02]  /*4340*/  LOP3.LUT R117, R117, 0x52, RZ, 0xfc, !PT ;  /* 0x0000005275757812 */ /* 0x000fe400078efcff */
[----:B------:R-:W-:Y:S02]  /*4350*/  PRMT R82, RZ, 0x7610, R82 ;  /* 0x00007610ff527816 */ /* 0x000fe40000000052 */
[----:B------:R-:W-:Y:S01]  /*4360*/  LOP3.LUT R81, R81, 0x54, RZ, 0xfc, !PT ;  /* 0x0000005451517812 */ /* 0x000fe200078efcff */
[----:B0-----:R-:W-:Y:S02]  /*4370*/  IMAD R117, R117, R118, RZ ;  /* 0x0000007675757224 */ /* 0x001fe400078e02ff */
[----:B------:R-:W0:Y:S01]  /*4380*/  LDC R118, c[0x0][0x3a8] ;  /* 0x0000ea00ff767b82 */ /* 0x000e220000000800 */
[----:B------:R-:W-:Y:S01]  /*4390*/  PRMT R83, RZ, 0x7610, R83 ;  /* 0x00007610ff537816 */ /* 0x000fe20000000053 */
[----:B------:R-:W-:Y:S01]  /*43a0*/  IMAD R81, R81, R115, RZ ;  /* 0x0000007351517224 */ /* 0x000fe200078e02ff */
        /* <DEDUP_REMOVED lines=10> */
[----:B------:R-:W-:Y:S02]  /*4450*/  LOP3.LUT R80, R87, 0x54, RZ, 0xfc, !PT ;  /* 0x0000005457507812 */ /* 0x000fe400078efcff */
[----:B------:R-:W-:Y:S02]  /*4460*/  SGXT.U32 R81, R81, 0x1 ;  /* 0x000000015151781a */ /* 0x000fe40000000000 */
[----:B------:R-:W-:Y:S02]  /*4470*/  LOP3.LUT R117, R117, 0x56, RZ, 0xfc, !PT ;  /* 0x0000005675757812 */ /* 0x000fe400078efcff */
[----:B------:R-:W-:Y:S02]  /*4480*/  ISETP.GE.AND P5, PT, R80, UR7, PT ;  /* 0x0000000750007c0c */ /* 0x000fe4000bfa6270 */
[----:B------:R-:W-:Y:S02]  /*4490*/  PRMT R85, RZ, 0x7610, R85 ;  /* 0x00007610ff557816 */ /* 0x000fe40000000055 */
[----:B------:R-:W-:Y:S01]  /*44a0*/  LOP3.LUT R81, R81, 0x58, RZ, 0xfc, !PT ;  /* 0x0000005851517812 */ /* 0x000fe200078efcff */
[----:B0-----:R-:W-:Y:S01]  /*44b0*/  IMAD R117, R117, R118, RZ ;  /* 0x0000007675757224 */ /* 0x001fe200078e02ff */
[----:B------:R-:W-:Y:S01]  /*44c0*/  PRMT R86, RZ, 0x7610, R86 ;  /* 0x00007610ff567816 */ /* 0x000fe20000000056 */
[----:B------:R-:W0:Y:S01]  /*44d0*/  LDC R118, c[0x0][0x3a8] ;  /* 0x0000ea00ff767b82 */ /* 0x000e220000000800 */
[----:B------:R1:W2:Y:S01]  /*44e0*/  @!P0 LDG.E.U8 R85, desc[UR8][R78.64] ;  /* 0x000000084e558981 */ /* 0x0002a2000c1e1100 */
[----:B------:R-:W-:-:S04]  /*44f0*/  IMAD R81, R81, R115, RZ ;  /* 0x0000007351517224 */ /* 0x000fc800078e02ff */
[----:B------:R1:W2:Y:S02]  /*4500*/  @!P5 LDG.E.U8 R86, desc[UR8][R76.64] ;  /* 0x000000084c56d981 */ /* 0x0002a4000c1e1100 */
[----:B------:R-:W0:Y:S01]  /*4510*/  LDC R115, c[0x0][0x3a8] ;  /* 0x0000ea00ff737b82 */ /* 0x000e220000000800 */
[----:B-1----:R-:W-:-:S04]  /*4520*/  IADD3 R78, P6, PT, R117, R6, RZ ;  /* 0x00000006754e7210 */ /* 0x002fc80007fde0ff */
[----:B------:R-:W-:Y:S02]  /*4530*/  LEA.HI.X.SX32 R79, R117, R7, 0x1, P6 ;  /* 0x00000007754f7211 */ /* 0x000fe400030f0eff */
[----:B------:R-:W-:-:S04]  /*4540*/  IADD3 R76, P6, PT, R81, R6, RZ ;  /* 0x00000006514c7210 */ /* 0x000fc80007fde0ff */
[----:B------:R-:W-:Y:S02]  /*4550*/  LEA.HI.X.SX32 R77, R81, R7, 0x1, P6 ;  /* 0x00000007514d7211 */ /* 0x000fe400030f0eff */
[----:B------:R-:W-:-:S04]  /*4560*/  SHF.R.U32.HI R81, RZ, 0x8, R116 ;  /* 0x00000008ff517819 */ /* 0x000fc80000011674 */
[----:B------:R-:W-:-:S04]  /*4570*/  SGXT.U32 R81, R81, 0x1 ;  /* 0x000000015151781a */ /* 0x000fc80000000000 */
[----:B------:R-:W-:Y:S02]  /*4580*/  LOP3.LUT R81, R81, 0x5c, RZ, 0xfc, !PT ;  /* 0x0000005c51517812 */ /* 0x000fe400078efcff */
[----:B------:R-:W-:Y:S02]  /*4590*/  LOP3.LUT R80, R87, 0x56, RZ, 0xfc, !PT ;  /* 0x0000005657507812 */ /* 0x000fe400078efcff */
[----:B------:R-:W-:Y:S01]  /*45a0*/  SHF.R.U32.HI R117, RZ, 0x8, R116 ;  /* 0x00000008ff757819 */ /* 0x000fe20000011674 */
[----:B0-----:R-:W-:Y:S01]  /*45b0*/  IMAD R81, R81, R115, RZ ;  /* 0x0000007351517224 */ /* 0x001fe200078e02ff */
[----:B------:R-:W-:Y:S01]  /*45c0*/  ISETP.GE.AND P4, PT, R80, UR7, PT ;  /* 0x0000000750007c0c */ /* 0x000fe2000bf86270 */
[----:B------:R-:W0:Y:S01]  /*45d0*/  S2R R115, SR_TID.X ;  /* 0x0000000000737919 */ /* 0x000e220000002100 */
[----:B------:R-:W-:-:S04]  /*45e0*/  SGXT.U32 R117, R117, 0x1 ;  /* 0x000000017575781a */ /* 0x000fc80000000000 */
[----:B------:R-:W-:Y:S02]  /*45f0*/  LOP3.LUT R117, R117, 0x5a, RZ, 0xfc, !PT ;  /* 0x0000005a75757812 */ /* 0x000fe400078efcff */
[----:B------:R-:W-:Y:S02]  /*4600*/  PRMT R89, RZ, 0x7610, R89 ;  /* 0x00007610ff597816 */ /* 0x000fe40000000059 */
[----:B------:R-:W-:Y:S01]  /*4610*/  LOP3.LUT R80, R87, 0x58, RZ, 0xfc, !PT ;  /* 0x0000005857507812 */ /* 0x000fe200078efcff */
[----:B------:R-:W-:Y:S02]  /*4620*/  IMAD R117, R117, R118, RZ ;  /* 0x0000007675757224 */ /* 0x000fe400078e02ff */
[----:B------:R-:W1:Y:S01]  /*4630*/  LDC R118, c[0x0][0x3a8] ;  /* 0x0000ea00ff767b82 */ /* 0x000e620000000800 */
[----:B------:R-:W-:Y:S01]  /*4640*/  ISETP.GE.AND P3, PT, R80, UR7, PT ;  /* 0x0000000750007c0c */ /* 0x000fe2000bf66270 */
[----:B------:R3:W2:Y:S01]  /*4650*/  @!P4 LDG.E.U8 R89, desc[UR8][R78.64] ;  /* 0x000000084e59c981 */ /* 0x0006a2000c1e1100 */
[----:B------:R-:W-:-:S02]  /*4660*/  PRMT R91, RZ, 0x7610, R91 ;  /* 0x00007610ff5b7816 */ /* 0x000fc4000000005b */
[----:B---3--:R-:W-:-:S09]  /*4670*/  IADD3 R78, P6, PT, R117, R6, RZ ;  /* 0x00000006754e7210 */ /* 0x008fd20007fde0ff */
[----:B------:R3:W2:Y:S01]  /*4680*/  @!P3 LDG.E.U8 R91, desc[UR8][R76.64] ;  /* 0x000000084c5bb981 */ /* 0x0006a2000c1e1100 */
[----:B------:R-:W-:Y:S02]  /*4690*/  LEA.HI.X.SX32 R79, R117, R7, 0x1, P6 ;  /* 0x00000007754f7211 */ /* 0x000fe400030f0eff */
[----:B------:R-:W-:Y:S02]  /*46a0*/  SHF.R.U32.HI R117, RZ, 0x8, R116 ;  /* 0x00000008ff757819 */ /* 0x000fe40000011674 */
[----:B------:R-:W4:Y:S01]  /*46b0*/  LDC R116, c[0x0][0x3a8] ;  /* 0x0000ea00ff747b82 */ /* 0x000f220000000800 */
[----:B------:R-:W-:Y:S02]  /*46c0*/  LOP3.LUT R80, R87, 0x5a, RZ, 0xfc, !PT ;  /* 0x0000005a57507812 */ /* 0x000fe400078efcff */
[----:B---3--:R-:W-:Y:S02]  /*46d0*/  IADD3 R76, P6, PT, R81, R6, RZ ;  /* 0x00000006514c7210 */ /* 0x008fe40007fde0ff */
[----:B------:R-:W-:-:S02]  /*46e0*/  ISETP.GE.AND P1, PT, R80, UR7, PT ;  /* 0x0000000750007c0c */ /* 0x000fc4000bf26270 */
[----:B------:R-:W-:Y:S02]  /*46f0*/  SGXT.U32 R117, R117, 0x1 ;  /* 0x000000017575781a */ /* 0x000fe40000000000 */
[----:B------:R-:W-:Y:S02]  /*4700*/  LEA.HI.X.SX32 R77, R81, R7, 0x1, P6 ;  /* 0x00000007514d7211 */ /* 0x000fe400030f0eff */
[----:B------:R-:W-:Y:S02]  /*4710*/  LOP3.LUT R80, R87, 0x5c, RZ, 0xfc, !PT ;  /* 0x0000005c57507812 */ /* 0x000fe400078efcff */
[----:B0-----:R-:W-:Y:S02]  /*4720*/  SHF.R.U32.HI R81, RZ, 0x8, R115 ;  /* 0x00000008ff517819 */ /* 0x001fe40000011673 */
[----:B------:R-:W-:Y:S02]  /*4730*/  LOP3.LUT R117, R117, 0x60, RZ, 0xfc, !PT ;  /* 0x0000006075757812 */ /* 0x000fe400078efcff */
[----:B------:R-:W-:-:S02]  /*4740*/  ISETP.GE.AND P0, PT, R80, UR7, PT ;  /* 0x0000000750007c0c */ /* 0x000fc4000bf06270 */
[----:B------:R-:W-:Y:S02]  /*4750*/  SGXT.U32 R81, R81, 0x1 ;  /* 0x000000015151781a */ /* 0x000fe40000000000 */
[----:B------:R-:W-:Y:S01]  /*4760*/  PRMT R93, RZ, 0x7610, R93 ;  /* 0x00007610ff5d7816 */ /* 0x000fe2000000005d */
[----:B-1----:R-:W-:Y:S01]  /*4770*/  IMAD R117, R117, R118, RZ ;  /* 0x0000007675757224 */ /* 0x002fe200078e02ff */
[----:B------:R-:W-:Y:S01]  /*4780*/  LOP3.LUT R81, R81, 0x62, RZ, 0xfc, !PT ;  /* 0x0000006251517812 */ /* 0x000fe200078efcff */
[----:B------:R-:W0:Y:S01]  /*4790*/  LDC R118, c[0x0][0x3a8] ;  /* 0x0000ea00ff767b82 */ /* 0x000e220000000800 */
[----:B------:R-:W-:Y:S02]  /*47a0*/  PRMT R94, RZ, 0x7610, R94 ;  /* 0x00007610ff5e7816 */ /* 0x000fe4000000005e */
[----:B------:R1:W3:Y:S01]  /*47b0*/  @!P1 LDG.E.U8 R93, desc[UR8][R78.64] ;  /* 0x000000084e5d9981 */ /* 0x0002e2000c1e1100 */
[----:B----4-:R-:W-:-:S03]  /*47c0*/  IMAD R81, R81, R116, RZ ;  /* 0x0000007451517224 */ /* 0x010fc600078e02ff */
[----:B------:R4:W2:Y:S01]  /*47d0*/  @!P0 LDG.E.U8 R94, desc[UR8][R76.64] ;  /* 0x000000084c5e8981 */ /* 0x0008a2000c1e1100 */
[----:B-1----:R-:W-:-:S04]  /*47e0*/  IADD3 R78, P6, PT, R117, R6, RZ ;  /* 0x00000006754e7210 */ /* 0x002fc80007fde0ff */
[-C--:B------:R-:W-:Y:S02]  /*47f0*/  LEA.HI.X.SX32 R79, R117, R7.reuse, 0x1, P6 ;  /* 0x00000007754f7211 */ /* 0x080fe400030f0eff */
[C---:B----4-:R-:W-:Y:S01]  /*4800*/  IADD3 R76, P6, PT, R81.reuse, R6, RZ ;  /* 0x00000006514c7210 */ /* 0x050fe20007fde0ff */
[----:B------:R-:W1:Y:S03]  /*4810*/  LDC R117, c[0x0][0x3a8] ;  /* 0x0000ea00ff757b82 */ /* 0x000e660000000800 */
[----:B------:R-:W-:Y:S02]  /*4820*/  LEA.HI.X.SX32 R77, R81, R7, 0x1, P6 ;  /* 0x00000007514d7211 */ /* 0x000fe400030f0eff */
[----:B------:R-:W4:Y:S01]  /*4830*/  S2R R81, SR_TID.X ;  /* 0x0000000000517919 */ /* 0x000f220000002100 */
[----:B------:R-:W-:Y:S02]  /*4840*/  LOP3.LUT R80, R87, 0x5e, RZ, 0xfc, !PT ;  /* 0x0000005e57507812 */ /* 0x000fe400078efcff */
[----:B------:R-:W-:-:S02]  /*4850*/  SHF.R.U32.HI R115, RZ, 0x8, R115 ;  /* 0x00000008ff737819 */ /* 0x000fc40000011673 */
[----:B------:R-:W-:Y:S02]  /*4860*/  ISETP.GE.AND P5, PT, R80, UR7, PT ;  /* 0x0000000750007c0c */ /* 0x000fe4000bfa6270 */
[----:B------:R-:W-:Y:S02]  /*4870*/  LOP3.LUT R80, R87, 0x60, RZ, 0xfc, !PT ;  /* 0x0000006057507812 */ /* 0x000fe400078efcff */
[----:B------:R-:W-:Y:S02]  /*4880*/  SGXT.U32 R115, R115, 0x1 ;  /* 0x000000017373781a */ /* 0x000fe40000000000 */
[----:B------:R-:W-:Y:S02]  /*4890*/  ISETP.GE.AND P4, PT, R80, UR7, PT ;  /* 0x0000000750007c0c */ /* 0x000fe4000bf86270 */
[----:B------:R-:W-:Y:S02]  /*48a0*/  LOP3.LUT R80, R87, 0x62, RZ, 0xfc, !PT ;  /* 0x0000006257507812 */ /* 0x000fe400078efcff */
[----:B------:R-:W-:-:S02]  /*48b0*/  LOP3.LUT R115, R115, 0x64, RZ, 0xfc, !PT ;  /* 0x0000006473737812 */ /* 0x000fc400078efcff */
[----:B------:R-:W-:Y:S02]  /*48c0*/  ISETP.GE.AND P3, PT, R80, UR7, PT ;  /* 0x0000000750007c0c */ /* 0x000fe4000bf66270 */
[----:B------:R-:W-:Y:S01]  /*48d0*/  PRMT R95, RZ, 0x7610, R95 ;  /* 0x00007610ff5f7816 */ /* 0x000fe2000000005f */
[----:B0-----:R-:W-:Y:S01]  /*48e0*/  IMAD R115, R115, R118, RZ ;  /* 0x0000007673737224 */ /* 0x001fe200078e02ff */
[----:B------:R-:W-:Y:S01]  /*48f0*/  PRMT R99, RZ, 0x7610, R99 ;  /* 0x00007610ff637816 */ /* 0x000fe20000000063 */
[----:B------:R-:W0:Y:S03]  /*4900*/  LDC R118, c[0x0][0x3a8] ;  /* 0x0000ea00ff767b82 */ /* 0x000e260000000800 */
[----:B------:R1:W2:Y:S05]  /*4910*/  @!P4 LDG.E.U8 R95, desc[UR8][R78.64] ;  /* 0x000000084e5fc981 */ /* 0x0002aa000c1e1100 */
[----:B------:R1:W2:Y:S01]  /*4920*/  @!P3 LDG.E.U8 R99, desc[UR8][R76.64] ;  /* 0x000000084c63b981 */ /* 0x0002a2000c1e1100 */
[----:B----4-:R-:W-:-:S04]  /*4930*/  SHF.R.U32.HI R116, RZ, 0x8, R81 ;  /* 0x00000008ff747819 */ /* 0x010fc80000011651 */
[----:B------:R-:W-:-:S04]  /*4940*/  SGXT.U32 R116, R116, 0x1 ;  /* 0x000000017474781a */ /* 0x000fc80000000000 */
[----:B------:R-:W-:Y:S02]  /*4950*/  LOP3.LUT R116, R116, 0x66, RZ, 0xfc, !PT ;  /* 0x0000006674747812 */ /* 0x000fe400078efcff */
[----:B-1----:R-:W-:-:S03]  /*4960*/  IADD3 R78, P6, PT, R115, R6, RZ ;  /* 0x00000006734e7210 */ /* 0x002fc60007fde0ff */
[----:B------:R-:W-:Y:S01]  /*4970*/  IMAD R116, R116, R117, RZ ;  /* 0x0000007574747224 */ /* 0x000fe200078e02ff */
[----:B------:R-:W-:Y:S01]  /*4980*/  LEA.HI.X.SX32 R79, R115, R7, 0x1, P6 ;  /* 0x00000007734f7211 */ /* 0x000fe200030f0eff */
[----:B------:R-:W1:Y:S03]  /*4990*/  LDC R117, c[0x0][0x3a8] ;  /* 0x0000ea00ff757b82 */ /* 0x000e660000000800 */
[----:B------:R-:W-:-:S04]  /*49a0*/  IADD3 R76, P6, PT, R116, R6, RZ ;  /* 0x00000006744c7210 */ /* 0x000fc80007fde0ff */
[----:B------:R-:W-:Y:S01]  /*49b0*/  LEA.HI.X.SX32 R77, R116, R7, 0x1, P6 ;  /* 0x00000007744d7211 */ /* 0x000fe200030f0eff */
[----:B------:R-:W4:Y:S01]  /*49c0*/  LDC R115, c[0x0][0x3a8] ;  /* 0x0000ea00ff737b82 */ /* 0x000f220000000800 */
[----:B------:R-:W0:Y:S01]  /*49d0*/  S2R R116, SR_TID.X ;  /* 0x0000000000747919 */ /* 0x000e220000002100 */
[----:B------:R-:W-:Y:S02]  /*49e0*/  LOP3.LUT R80, R87, 0x64, RZ, 0xfc, !PT ;  /* 0x0000006457507812 */ /* 0x000fe400078efcff */
[----:B------:R-:W-:Y:S02]  /*49f0*/  SHF.R.U32.HI R81, RZ, 0x8, R81 ;  /* 0x00000008ff517819 */ /* 0x000fe40000011651 */
[----:B------:R-:W-:Y:S02]  /*4a00*/  ISETP.GE.AND P1, PT, R80, UR7, PT ;  /* 0x0000000750007c0c */ /* 0x000fe4000bf26270 */
[----:B------:R-:W-:-:S04]  /*4a10*/  SGXT.U32 R81, R81, 0x1 ;  /* 0x000000015151781a */ /* 0x000fc80000000000 */
[----:B------:R-:W-:Y:S02]  /*4a20*/  LOP3.LUT R81, R81, 0x68, RZ, 0xfc, !PT ;  /* 0x0000006851517812 */ /* 0x000fe400078efcff */
[----:B------:R-:W-:-:S06]  /*4a30*/  PRMT R100, RZ, 0x7610, R100 ;  /* 0x00007610ff647816 */ /* 0x000fcc0000000064 */
[----:B------:R0:W2:Y:S01]  /*4a40*/  @!P1 LDG.E.U8 R100, desc[UR8][R78.64] ;  /* 0x000000084e649981 */ /* 0x0000a2000c1e1100 */
[----:B----4-:R-:W-:Y:S01]  /*4a50*/  IMAD R81, R81, R115, RZ ;  /* 0x0000007351517224 */ /* 0x010fe200078e02ff */
[----:B------:R-:W-:Y:S01]  /*4a60*/  LOP3.LUT R80, R87, 0x66, RZ, 0xfc, !PT ;  /* 0x0000006657507812 */ /* 0x000fe200078efcff */
[----:B------:R-:W4:Y:S03]  /*4a70*/  LDC R115, c[0x0][0x3a8] ;  /* 0x0000ea00ff737b82 */ /* 0x000f260000000800 */
[----:B0-----:R-:W-:-:S04]  /*4a80*/  IADD3 R78, P6, PT, R81, R6, RZ ;  /* 0x00000006514e7210 */ /* 0x001fc80007fde0ff */
[----:B------:R-:W-:Y:S02]  /*4a90*/  LEA.HI.X.SX32 R79, R81, R7, 0x1, P6 ;  /* 0x00000007514f7211 */ /* 0x000fe400030f0eff */
[--C-:B------:R-:W-:Y:S02]  /*4aa0*/  SHF.R.U32.HI R81, RZ, 0x8, R116.reuse ;  /* 0x00000008ff517819 */ /* 0x100fe40000011674 */
[----:B------:R-:W-:Y:S02]  /*4ab0*/  SHF.R.U32.HI R116, RZ, 0x8, R116 ;  /* 0x00000008ff747819 */ /* 0x000fe40000011674 */
[----:B------:R-:W-:Y:S02]  /*4ac0*/  ISETP.GE.AND P0, PT, R80, UR7, PT ;  /* 0x0000000750007c0c */ /* 0x000fe4000bf06270 */
[----:B------:R-:W-:-:S04]  /*4ad0*/  SGXT.U32 R116, R116, 0x1 ;  /* 0x000000017474781a */ /* 0x000fc80000000000 */
[----:B------:R-:W-:Y:S02]  /*4ae0*/  LOP3.LUT R116, R116, 0x70, RZ, 0xfc, !PT ;  /* 0x0000007074747812 */ /* 0x000fe400078efcff */
[----:B------:R-:W-:-:S03]  /*4af0*/  PRMT R101, RZ, 0x7610, R101 ;  /* 0x00007610ff657816 */ /* 0x000fc60000000065 */
[----:B-1----:R-:W-:Y:S01]  /*4b00*/  IMAD R116, R116, R117, RZ ;  /* 0x0000007574747224 */ /* 0x002fe200078e02ff */
[----:B------:R-:W-:Y:S01]  /*4b10*/  LOP3.LUT R80, R87, 0x68, RZ, 0xfc, !PT ;  /* 0x0000006857507812 */ /* 0x000fe200078efcff */
[----:B------:R-:W0:Y:S01]  /*4b20*/  LDC R117, c[0x0][0x3a8] ;  /* 0x0000ea00ff757b82 */ /* 0x000e220000000800 */
[----:B------:R1:W2:Y:S02]  /*4b30*/  @!P0 LDG.E.U8 R101, desc[UR8][R76.64] ;  /* 0x000000084c658981 */ /* 0x0002a4000c1e1100 */
[----:B-1----:R-:W-:-:S04]  /*4b40*/  IADD3 R76, P6, PT, R116, R6, RZ ;  /* 0x00000006744c7210 */ /* 0x002fc80007fde0ff */
[----:B------:R-:W-:Y:S02]  /*4b50*/  LEA.HI.X.SX32 R77, R116, R7, 0x1, P6 ;  /* 0x00000007744d7211 */ /* 0x000fe400030f0eff */
[----:B------:R-:W1:Y:S01]  /*4b60*/  S2R R116, SR_TID.X ;  /* 0x0000000000747919 */ /* 0x000e620000002100 */
[----:B------:R-:W-:Y:S02]  /*4b70*/  SGXT.U32 R81, R81, 0x1 ;  /* 0x000000015151781a */ /* 0x000fe40000000000 */
[----:B------:R-:W-:Y:S02]  /*4b80*/  ISETP.GE.AND P4, PT, R80, UR7, PT ;  /* 0x0000000750007c0c */ /* 0x000fe4000bf86270 */
[----:B------:R-:W-:Y:S02]  /*4b90*/  LOP3.LUT R80, R87, 0x6a, RZ, 0xfc, !PT ;  /* 0x0000006a57507812 */ /* 0x000fe400078efcff */
[----:B------:R-:W-:Y:S02]  /*4ba0*/  LOP3.LUT R81, R81, 0x72, RZ, 0xfc, !PT ;  /* 0x0000007251517812 */ /* 0x000fe400078efcff */
[----:B------:R-:W-:-:S02]  /*4bb0*/  ISETP.GE.AND P3, PT, R80, UR7, PT ;  /* 0x0000000750007c0c */ /* 0x000fc4000bf66270 */
[----:B------:R-:W-:Y:S01]  /*4bc0*/  LOP3.LUT R80, R87, 0x70, RZ, 0xfc, !PT ;  /* 0x0000007057507812 */ /* 0x000fe200078efcff */
[----:B----4-:R-:W-:Y:S02]  /*4bd0*/  IMAD R81, R81, R115, RZ ;  /* 0x0000007351517224 */ /* 0x010fe400078e02ff */
[----:B------:R-:W4:Y:S01]  /*4be0*/  S2R R115, SR_TID.X ;  /* 0x0000000000737919 */ /* 0x000f220000002100 */
[----:B------:R-:W-:Y:S02]  /*4bf0*/  ISETP.GE.AND P1, PT, R80, UR7, PT ;  /* 0x0000000750007c0c */ /* 0x000fe4000bf26270 */
[----:B------:R-:W-:Y:S02]  /*4c00*/  LOP3.LUT R80, R87, 0x72, RZ, 0xfc, !PT ;  /* 0x0000007257507812 */ /* 0x000fe400078efcff */
[----:B------:R-:W-:Y:S02]  /*4c10*/  PRMT R102, RZ, 0x7610, R102 ;  /* 0x00007610ff667816 */ /* 0x000fe40000000066 */
[----:B------:R-:W-:-:S04]  /*4c20*/  ISETP.GE.AND P0, PT, R80, UR7, PT ;  /* 0x0000000750007c0c */ /* 0x000fc8000bf06270 */
[----:B------:R0:W2:Y:S01]  /*4c30*/  @!P4 LDG.E.U8 R102, desc[UR8][R78.64] ;  /* 0x000000084e66c981 */ /* 0x0000a2000c1e1100 */
[----:B-1----:R-:W-:-:S04]  /*4c40*/  SHF.R.U32.HI R116, RZ, 0x8, R116 ;  /* 0x00000008ff747819 */ /* 0x002fc80000011674 */
[----:B------:R-:W-:Y:S02]  /*4c50*/  SGXT.U32 R116, R116, 0x1 ;  /* 0x000000017474781a */ /* 0x000fe40000000000 */
[C---:B0-----:R-:W-:Y:S02]  /*4c60*/  IADD3 R78, P4, PT, R81.reuse, R6, RZ ;  /* 0x00000006514e7210 */ /* 0x041fe40007f9e0ff */
[----:B------:R-:W-:Y:S02]  /*4c70*/  LOP3.LUT R116, R116, 0x74, RZ, 0xfc, !PT ;  /* 0x0000007474747812 */ /* 0x000fe400078efcff */
[----:B------:R-:W-:Y:S02]  /*4c80*/  PRMT R103, RZ, 0x7610, R103 ;  /* 0x00007610ff677816 */ /* 0x000fe40000000067 */
[----:B------:R-:W-:Y:S01]  /*4c90*/  PRMT R104, RZ, 0x7610, R104 ;  /* 0x00007610ff687816 */ /* 0x000fe20000000068 */
[----:B------:R-:W-:Y:S01]  /*4ca0*/  IMAD R116, R116, R118, RZ ;  /* 0x0000007674747224 */ /* 0x000fe200078e02ff */
[----:B------:R-:W-:Y:S01]  /*4cb0*/  LEA.HI.X.SX32 R79, R81, R7, 0x1, P4 ;  /* 0x00000007514f7211 */ /* 0x000fe200020f0eff */
[----:B------:R-:W0:Y:S01]  /*4cc0*/  LDC R118, c[0x0][0x3a8] ;  /* 0x0000ea00ff767b82 */ /* 0x000e220000000800 */
[----:B------:R1:W3:Y:S04]  /*4cd0*/  @!P1 LDG.E.U8 R103, desc[UR8][R76.64] ;  /* 0x000000084c679981 */ /* 0x0002e8000c1e1100 */
[----:B------:R4:W3:Y:S01]  /*4ce0*/  @!P0 LDG.E.U8 R104, desc[UR8][R78.64] ;  /* 0x000000084e688981 */ /* 0x0008e2000c1e1100 */
[----:B-1----:R-:W-:-:S04]  /*4cf0*/  IADD3 R76, P0, PT, R116, R6, RZ ;  /* 0x00000006744c7210 */ /* 0x002fc80007f1e0ff */
[----:B------:R-:W-:Y:S02]  /*4d00*/  LEA.HI.X.SX32 R77, R116, R7, 0x1, P0 ;  /* 0x00000007744d7211 */ /* 0x000fe400000f0eff */
[----:B------:R-:W1:Y:S01]  /*4d10*/  LDC R116, c[0x0][0x3a8] ;  /* 0x0000ea00ff747b82 */ /* 0x000e620000000800 */
[--C-:B----4-:R-:W-:Y:S02]  /*4d20*/  SHF.R.U32.HI R81, RZ, 0x8, R115.reuse ;  /* 0x00000008ff517819 */ /* 0x110fe40000011673 */
[----:B------:R-:W-:Y:S02]  /*4d30*/  SHF.R.U32.HI R115, RZ, 0x8, R115 ;  /* 0x00000008ff737819 */ /* 0x000fe40000011673 */
[----:B------:R-:W-:Y:S02]  /*4d40*/  SGXT.U32 R81, R81, 0x1 ;  /* 0x000000015151781a */ /* 0x000fe40000000000 */
[----:B------:R-:W-:Y:S02]  /*4d50*/  LOP3.LUT R80, R87, 0x74, RZ, 0xfc, !PT ;  /* 0x0000007457507812 */ /* 0x000fe400078efcff */
[----:B------:R-:W-:-:S02]  /*4d60*/  LOP3.LUT R81, R81, 0x6a, RZ, 0xfc, !PT ;  /* 0x0000006a51517812 */ /* 0x000fc400078efcff */
[----:B------:R-:W-:Y:S02]  /*4d70*/  SGXT.U32 R115, R115, 0x1 ;  /* 0x000000017373781a */ /* 0x000fe40000000000 */
[----:B------:R-:W-:Y:S01]  /*4d80*/  ISETP.GE.AND P6, PT, R80, UR7, PT ;  /* 0x0000000750007c0c */ /* 0x000fe2000bfc6270 */
[----:B------:R-:W-:Y:S01]  /*4d90*/  IMAD R81, R81, R117, RZ ;  /* 0x0000007551517224 */ /* 0x000fe200078e02ff */
[----:B------:R-:W-:Y:S02]  /*4da0*/  LOP3.LUT R80, R87, 0x6e, RZ, 0xfc, !PT ;  /* 0x0000006e57507812 */ /* 0x000fe400078efcff */
[----:B------:R-:W-:Y:S02]  /*4db0*/  LOP3.LUT R115, R115, 0x76, RZ, 0xfc, !PT ;  /* 0x0000007673737812 */ /* 0x000fe400078efcff */
[----:B------:R-:W-:Y:S02]  /*4dc0*/  ISETP.GE.AND P1, PT, R80, UR7, PT ;  /* 0x0000000750007c0c */ /* 0x000fe4000bf26270 */
[----:B------:R-:W-:-:S02]  /*4dd0*/  IADD3 R78, P4, PT, R81, R6, RZ ;  /* 0x00000006514e7210 */ /* 0x000fc40007f9e0ff */
[----:B------:R-:W-:Y:S01]  /*4de0*/  LOP3.LUT R80, R87, 0x76, RZ, 0xfc, !PT ;  /* 0x0000007657507812 */ /* 0x000fe200078efcff */
[----:B-1----:R-:W-:Y:S01]  /*4df0*/  IMAD R115, R115, R116, RZ ;  /* 0x0000007473737224 */ /* 0x002fe200078e02ff */
[----:B------:R-:W-:Y:S02]  /*4e00*/  PRMT R105, RZ, 0x7610, R105 ;  /* 0x00007610ff697816 */ /* 0x000fe40000000069 */
[----:B------:R-:W-:Y:S02]  /*4e10*/  LEA.HI.X.SX32 R79, R81, R7, 0x1, P4 ;  /* 0x00000007514f7211 */ /* 0x000fe400020f0eff */
[----:B------:R-:W-:Y:S02]  /*4e20*/  ISETP.GE.AND P0, PT, R80, UR7, PT ;  /* 0x0000000750007c0c */ /* 0x000fe4000bf06270 */
[----:B------:R-:W-:Y:S01]  /*4e30*/  LOP3.LUT R81, R87, 0x78, RZ, 0xfc, !PT ;  /* 0x0000007857517812 */ /* 0x000fe200078efcff */
[----:B------:R1:W4:Y:S01]  /*4e40*/  @!P6 LDG.E.U8 R105, desc[UR8][R76.64] ;  /* 0x000000084c69e981 */ /* 0x000322000c1e1100 */
[----:B------:R-:W-:-:S02]  /*4e50*/  IADD3 R80, P4, PT, R115, R6, RZ ;  /* 0x0000000673507210 */ /* 0x000fc40007f9e0ff */
[----:B------:R-:W-:Y:S02]  /*4e60*/  ISETP.GE.AND P6, PT, R81, UR7, PT ;  /* 0x0000000751007c0c */ /* 0x000fe4000bfc6270 */
[----:B------:R-:W-:Y:S02]  /*4e70*/  LEA.HI.X.SX32 R81, R115, R7, 0x1, P4 ;  /* 0x0000000773517211 */ /* 0x000fe400020f0eff */
[----:B------:R-:W0:Y:S01]  /*4e80*/  S2R R115, SR_TID.X ;  /* 0x0000000000737919 */ /* 0x000e220000002100 */
[----:B------:R-:W-:Y:S02]  /*4e90*/  PRMT R106, RZ, 0x7610, R106 ;  /* 0x00007610ff6a7816 */ /* 0x000fe4000000006a */
[----:B-1----:R-:W-:Y:S02]  /*4ea0*/  LOP3.LUT R76, R87, 0x7a, RZ, 0xfc, !PT ;  /* 0x0000007a574c7812 */ /* 0x002fe400078efcff */
[----:B------:R-:W-:Y:S02]  /*4eb0*/  PRMT R107, RZ, 0x7610, R107 ;  /* 0x00007610ff6b7816 */ /* 0x000fe4000000006b */
[----:B------:R-:W4:Y:S01]  /*4ec0*/  @!P3 LDG.E.U8 R106, desc[UR8][R78.64] ;  /* 0x000000084e6ab981 */ /* 0x000f22000c1e1100 */
[----:B------:R-:W-:-:S03]  /*4ed0*/  ISETP.GE.AND P3, PT, R76, UR7, PT ;  /* 0x000000074c007c0c */ /* 0x000fc6000bf66270 */
[----:B------:R1:W4:Y:S01]  /*4ee0*/  @!P0 LDG.E.U8 R107, desc[UR8][R80.64] ;  /* 0x00000008506b8981 */ /* 0x000322000c1e1100 */
[--C-:B0-----:R-:W-:Y:S02]  /*4ef0*/  SHF.R.U32.HI R116, RZ, 0x8, R115.reuse ;  /* 0x00000008ff747819 */ /* 0x101fe40000011673 */
[----:B------:R-:W-:Y:S02]  /*4f00*/  SHF.R.U32.HI R117, RZ, 0x8, R115 ;  /* 0x00000008ff757819 */ /* 0x000fe40000011673 */
[----:B------:R-:W-:Y:S02]  /*4f10*/  SGXT.U32 R116, R116, 0x1 ;  /* 0x000000017474781a */ /* 0x000fe40000000000 */
[----:B------:R-:W-:Y:S02]  /*4f20*/  SGXT.U32 R117, R117, 0x1 ;  /* 0x000000017575781a */ /* 0x000fe40000000000 */
[----:B------:R-:W-:Y:S02]  /*4f30*/  LOP3.LUT R116, R116, 0x6c, RZ, 0xfc, !PT ;  /* 0x0000006c74747812 */ /* 0x000fe400078efcff */
[----:B------:R-:W-:-:S03]  /*4f40*/  LOP3.LUT R117, R117, 0x78, RZ, 0xfc, !PT ;  /* 0x0000007875757812 */ /* 0x000fc600078efcff */
[----:B------:R-:W-:Y:S02]  /*4f50*/  IMAD R116, R116, R119, RZ ;  /* 0x0000007774747224 */ /* 0x000fe400078e02ff */
[----:B------:R-:W-:Y:S02]  /*4f60*/  IMAD R117, R117, R118, RZ ;  /* 0x0000007675757224 */ /* 0x000fe400078e02ff */
[----:B------:R-:W0:Y:S01]  /*4f70*/  LDC R118, c[0x0][0x3a8] ;  /* 0x0000ea00ff767b82 */ /* 0x000e220000000800 */
[----:B------:R-:W-:-:S04]  /*4f80*/  IADD3 R76, P4, PT, R116, R6, RZ ;  /* 0x00000006744c7210 */ /* 0x000fc80007f9e0ff */
[----:B------:R-:W-:-:S03]  /*4f90*/  LEA.HI.X.SX32 R77, R116, R7, 0x1, P4 ;  /* 0x00000007744d7211 */ /* 0x000fc600020f0eff */
[----:B------:R-:W0:Y:S01]  /*4fa0*/  LDC R116, c[0x0][0x3a8] ;  /* 0x0000ea00ff747b82 */ /* 0x000e220000000800 */
[C---:B-1----:R-:W-:Y:S01]  /*4fb0*/  IADD3 R80, P0, PT, R117.reuse, R6, RZ ;  /* 0x0000000675507210 */ /* 0x042fe20007f1e0ff */
[----:B------:R-:W1:Y:S03]  /*4fc0*/  S2R R119, SR_TID.X ;  /* 0x0000000000777919 */ /* 0x000e660000002100 */
[----:B------:R-:W-:Y:S02]  /*4fd0*/  LEA.HI.X.SX32 R81, R117, R7, 0x1, P0 ;  /* 0x0000000775517211 */ /* 0x000fe400000f0eff */
[--C-:B------:R-:W-:Y:S02]  /*4fe0*/  SHF.R.U32.HI R117, RZ, 0x8, R115.reuse ;  /* 0x00000008ff757819 */ /* 0x100fe40000011673 */
[----:B------:R-:W-:Y:S02]  /*4ff0*/  SHF.R.U32.HI R115, RZ, 0x8, R115 ;  /* 0x00000008ff737819 */ /* 0x000fe40000011673 */
[----:B------:R-:W-:-:S02]  /*5000*/  SGXT.U32 R117, R117, 0x1 ;  /* 0x000000017575781a */ /* 0x000fc40000000000 */
[----:B------:R-:W-:Y:S02]  /*5010*/  SGXT.U32 R115, R115, 0x1 ;  /* 0x000000017373781a */ /* 0x000fe40000000000 */
[----:B------:R-:W-:Y:S02]  /*5020*/  LOP3.LUT R117, R117, 0x7a, RZ, 0xfc, !PT ;  /* 0x0000007a75757812 */ /* 0x000fe400078efcff */
[----:B------:R-:W-:Y:S02]  /*5030*/  LOP3.LUT R115, R115, 0x7c, RZ, 0xfc, !PT ;  /* 0x0000007c73737812 */ /* 0x000fe400078efcff */
[----:B------:R-:W-:Y:S01]  /*5040*/  LOP3.LUT R78, R87, 0x7c, RZ, 0xfc, !PT ;  /* 0x0000007c574e7812 */ /* 0x000fe200078efcff */
[----:B0-----:R-:W-:Y:S01]  /*5050*/  IMAD R117, R117, R118, RZ ;  /* 0x0000007675757224 */ /* 0x001fe200078e02ff */
[----:B------:R-:W-:Y:S01]  /*5060*/  PRMT R108, RZ, 0x7610, R108 ;  /* 0x00007610ff6c7816 */ /* 0x000fe2000000006c */
[----:B------:R-:W0:Y:S01]  /*5070*/  LDC R118, c[0x0][0x3a8] ;  /* 0x0000ea00ff767b82 */ /* 0x000e220000000800 */
[----:B------:R-:W-:Y:S01]  /*5080*/  ISETP.GE.AND P0, PT, R78, UR7, PT ;  /* 0x000000074e007c0c */ /* 0x000fe2000bf06270 */
[----:B------:R-:W-:Y:S01]  /*5090*/  IMAD R115, R115, R116, RZ ;  /* 0x0000007473737224 */ /* 0x000fe200078e02ff */
[----:B------:R-:W-:-:S02]  /*50a0*/  IADD3 R78, P4, PT, R117, R6, RZ ;  /* 0x00000006754e7210 */ /* 0x000fc40007f9e0ff */
[----:B------:R1:W4:Y:S03]  /*50b0*/  @!P6 LDG.E.U8 R108, desc[UR8][R80.64] ;  /* 0x00000008506ce981 */ /* 0x000326000c1e1100 */
[----:B------:R-:W0:Y:S01]  /*50c0*/  LDC R116, c[0x0][0x3a8] ;  /* 0x0000ea00ff747b82 */ /* 0x000e220000000800 */
[-C--:B------:R-:W-:Y:S02]  /*50d0*/  LEA.HI.X.SX32 R79, R117, R7.reuse, 0x1, P4 ;  /* 0x00000007754f7211 */ /* 0x080fe400020f0eff */
[C---:B-1----:R-:W-:Y:S02]  /*50e0*/  IADD3 R80, P4, PT, R115.reuse, R6, RZ ;  /* 0x0000000673507210 */ /* 0x042fe40007f9e0ff */
[----:B------:R-:W-:Y:S02]  /*50f0*/  SHF.R.U32.HI R117, RZ, 0x8, R119 ;  /* 0x00000008ff757819 */ /* 0x000fe40000011677 */
[----:B------:R-:W-:-:S02]  /*5100*/  LEA.HI.X.SX32 R81, R115, R7, 0x1, P4 ;  /* 0x0000000773517211 */ /* 0x000fc400020f0eff */
[--C-:B------:R-:W-:Y:S02]  /*5110*/  SHF.R.U32.HI R115, RZ, 0x8, R119.reuse ;  /* 0x00000008ff737819 */ /* 0x100fe40000011677 */
[----:B------:R-:W-:Y:S02]  /*5120*/  SHF.R.U32.HI R119, RZ, 0x8, R119 ;  /* 0x00000008ff777819 */ /* 0x000fe40000011677 */
[----:B------:R-:W-:Y:S02]  /*5130*/  LOP3.LUT R87, R87, 0x7e, RZ, 0xfc, !PT ;  /* 0x0000007e57577812 */ /* 0x000fe400078efcff */
[----:B------:R-:W-:Y:S02]  /*5140*/  SGXT.U32 R115, R115, 0x1 ;  /* 0x000000017373781a */ /* 0x000fe40000000000 */
[----:B------:R-:W-:Y:S02]  /*5150*/  SGXT.U32 R117, R117, 0x1 ;  /* 0x000000017575781a */ /* 0x000fe40000000000 */
[----:B------:R-:W-:-:S02]  /*5160*/  SGXT.U32 R119, R119, 0x1 ;  /* 0x000000017777781a */ /* 0x000fc40000000000 */
[----:B------:R-:W-:Y:S02]  /*5170*/  ISETP.GE.AND P6, PT, R87, UR7, PT ;  /* 0x0000000757007c0c */ /* 0x000fe4000bfc6270 */
[----:B------:R-:W-:Y:S02]  /*5180*/  LOP3.LUT R115, R115, 0x7e, RZ, 0xfc, !PT ;  /* 0x0000007e73737812 */ /* 0x000fe400078efcff */
[----:B------:R-:W-:Y:S02]  /*5190*/  LOP3.LUT R119, R119, 0x5e, RZ, 0xfc, !PT ;  /* 0x0000005e77777812 */ /* 0x000fe400078efcff */
[----:B------:R-:W-:Y:S02]  /*51a0*/  LOP3.LUT R117, R117, 0x6e, RZ, 0xfc, !PT ;  /* 0x0000006e75757812 */ /* 0x000fe400078efcff */
[----:B------:R-:W-:Y:S02]  /*51b0*/  PRMT R87, RZ, 0x7610, R87 ;  /* 0x00007610ff577816 */ /* 0x000fe40000000057 */
[----:B------:R-:W-:-:S02]  /*51c0*/  PRMT R109, RZ, 0x7610, R109 ;  /* 0x00007610ff6d7816 */ /* 0x000fc4000000006d */
[----:B------:R-:W-:Y:S01]  /*51d0*/  PRMT R110, RZ, 0x7610, R110 ;  /* 0x00007610ff6e7816 */ /* 0x000fe2000000006e */
[----:B------:R-:W-:Y:S01]  /*51e0*/  IMAD R119, R119, R120, RZ ;  /* 0x0000007877777224 */ /* 0x000fe200078e02ff */
[----:B------:R1:W4:Y:S01]  /*51f0*/  @!P3 LDG.E.U8 R87, desc[UR8][R78.64] ;  /* 0x000000084e57b981 */ /* 0x000322000c1e1100 */
[----:B0-----:R-:W-:Y:S02]  /*5200*/  IMAD R117, R117, R118, RZ ;  /* 0x0000007675757224 */ /* 0x001fe400078e02ff */
[----:B------:R-:W-:Y:S01]  /*5210*/  IMAD R115, R115, R116, RZ ;  /* 0x0000007473737224 */ /* 0x000fe200078e02ff */
[----:B------:R0:W4:Y:S04]  /*5220*/  @!P2 LDG.E.U8 R109, desc[UR8][R76.64] ;  /* 0x000000084c6da981 */ /* 0x000128000c1e1100 */
[----:B------:R0:W4:Y:S01]  /*5230*/  @!P0 LDG.E.U8 R110, desc[UR8][R80.64] ;  /* 0x00000008506e8981 */ /* 0x000122000c1e1100 */
[----:B-1----:R-:W-:-:S02]  /*5240*/  IADD3 R78, P2, PT, R117, R6, RZ ;  /* 0x00000006754e7210 */ /* 0x002fc40007f5e0ff */
[-C--:B0-----:R-:W-:Y:S02]  /*5250*/  IADD3 R76, P3, PT, R119, R6.reuse, RZ ;  /* 0x00000006774c7210 */ /* 0x081fe40007f7e0ff */
[----:B------:R-:W-:Y:S02]  /*5260*/  IADD3 R80, P0, PT, R115, R6, RZ ;  /* 0x0000000673507210 */ /* 0x000fe40007f1e0ff */
[----:B------:R-:W-:Y:S02]  /*5270*/  PRMT R111, RZ, 0x7610, R111 ;  /* 0x00007610ff6f7816 */ /* 0x000fe4000000006f */
[----:B------:R-:W-:Y:S02]  /*5280*/  PRMT R112, RZ, 0x7610, R112 ;  /* 0x00007610ff707816 */ /* 0x000fe40000000070 */
[----:B------:R-:W-:Y:S02]  /*5290*/  PRMT R113, RZ, 0x7610, R113 ;  /* 0x00007610ff717816 */ /* 0x000fe40000000071 */
[----:B------:R-:W-:-:S02]  /*52a0*/  LEA.HI.X.SX32 R77, R119, R7, 0x1, P3 ;  /* 0x00000007774d7211 */ /* 0x000fc400018f0eff */
[-C--:B------:R-:W-:Y:S02]  /*52b0*/  LEA.HI.X.SX32 R79, R117, R7.reuse, 0x1, P2 ;  /* 0x00000007754f7211 */ /* 0x080fe400010f0eff */
[----:B------:R-:W-:Y:S01]  /*52c0*/  LEA.HI.X.SX32 R81, R115, R7, 0x1, P0 ;  /* 0x0000000773517211 */ /* 0x000fe200000f0eff */
[----:B------:R0:W4:Y:S04]  /*52d0*/  @!P5 LDG.E.U8 R111, desc[UR8][R76.64] ;  /* 0x000000084c6fd981 */ /* 0x000128000c1e1100 */
[----:B------:R-:W4:Y:S04]  /*52e0*/  @!P1 LDG.E.U8 R112, desc[UR8][R78.64] ;  /* 0x000000084e709981 */ /* 0x000f28000c1e1100 */
[----:B------:R-:W4:Y:S01]  /*52f0*/  @!P6 LDG.E.U8 R113, desc[UR8][R80.64] ;  /* 0x000000085071e981 */ /* 0x000f22000c1e1100 */
[----:B------:R-:W-:Y:S01]  /*5300*/  BAR.SYNC.DEFER_BLOCKING 0x0 ;  /* 0x0000000000007b1d */ /* 0x000fe20000010000 */
[----:B------:R-:W-:-:S02]  /*5310*/  LOP3.LUT P0, RZ, R114, 0x100, RZ, 0xc0, !PT ;  /* 0x0000010072ff7812 */ /* 0x000fc4000780c0ff */
[----:B------:R-:W-:Y:S02]  /*5320*/  LOP3.LUT P1, RZ, R114, 0x100, RZ, 0xc0, !PT ;  /* 0x0000010072ff7812 */ /* 0x000fe4000782c0ff */
[----:B0-----:R-:W-:Y:S02]  /*5330*/  SEL R77, RZ, 0x108, !P0 ;  /* 0x00000108ff4d7807 */ /* 0x001fe40004000000 */
[----:B------:R-:W-:Y:S01]  /*5340*/  SEL R76, RZ, 0x108, !P1 ;  /* 0x00000108ff4c7807 */ /* 0x000fe20004800000 */
[----:B------:R-:W-:Y:S01]  /*5350*/  STL [R1+0x11c], R6 ;  /* 0x00011c0601007387 */ /* 0x000fe20000100800 */
[----:B------:R-:W-:-:S03]  /*5360*/  LOP3.LUT R77, R77, 0xff, R114, 0x78, !PT ;  /* 0x000000ff4d4d7812 */ /* 0x000fc600078e7872 */
[----:B------:R-:W4:Y:S01]  /*5370*/  LDL R122, [R1+0x2c] ;  /* 0x00002c00017a7983 */ /* 0x000f220000100800 */
[----:B------:R-:W-:-:S03]  /*5380*/  LOP3.LUT R76, R76, 0xff, R114, 0x78, !PT ;  /* 0x000000ff4c4c7812 */ /* 0x000fc600078e7872 */
[----:B------:R-:W4:Y:S04]  /*5390*/  LDL R121, [R1+0xc] ;  /* 0x00000c0001797983 */ /* 0x000f280000100800 */
[----:B------:R-:W4:Y:S04]  /*53a0*/  LDL R119, [R1+0x3c] ;  /* 0x00003c0001777983 */ /* 0x000f280000100800 */
[----:B--2---:R0:W-:Y:S04]  /*53b0*/  STS.U8 [R77+UR5+0x3000], R0 ;  /* 0x003000004d007988 */ /* 0x0041e80008000005 */
[----:B------:R1:W-:Y:S04]  /*53c0*/  STS.U8 [R77+UR5+0x2000], R10 ;  /* 0x0020000a4d007988 */ /* 0x0003e80008000005 */
[----:B------:R-:W2:Y:S01]  /*53d0*/  LDL R118, [R1+0x44] ;  /* 0x0000440001767983 */ /* 0x000ea20000100800 */
[----:B0-----:R-:W-:-:S03]  /*53e0*/  LOP3.LUT R0, R76, 0x10, RZ, 0x3c, !PT ;  /* 0x000000104c007812 */ /* 0x001fc600078e3cff */
[----:B------:R-:W2:Y:S01]  /*53f0*/  LDL R120, [R1+0x34] ;  /* 0x0000340001787983 */ /* 0x000ea20000100800 */
[----:B-1----:R-:W-:-:S03]  /*5400*/  LOP3.LUT R10, R76, 0x20, RZ, 0x3c, !PT ;  /* 0x000000204c0a7812 */ /* 0x002fc600078e3cff */
[----:B------:R-:W-:Y:S04]  /*5410*/  STS.U8 [R77+UR5], R92 ;  /* 0x0000005c4d007988 */ /* 0x000fe80008000005 */
[----:B------:R-:W-:Y:S04]  /*5420*/  STS.U8 [R77+UR5+0x1000], R15 ;  /* 0x0010000f4d007988 */ /* 0x000fe80008000005 */
[----:B------:R-:W-:Y:S04]  /*5430*/  STS.U8 [R77+UR5+0x4000], R71 ;  /* 0x004000474d007988 */ /* 0x000fe80008000005 */
[----:B------:R-:W-:Y:S04]  /*5440*/  STS.U8 [R77+UR5+0x5000], R83 ;  /* 0x005000534d007988 */ /* 0x000fe80008000005 */
[----:B------:R-:W-:Y:S04]  /*5450*/  STS.U8 [R77+UR5+0x6000], R95 ;  /* 0x0060005f4d007988 */ /* 0x000fe80008000005 */
[----:B------:R-:W2:Y:S04]  /*5460*/  LDL R117, [R1+0x30] ;  /* 0x0000300001757983 */ /* 0x000ea80000100800 */
[----:B------:R-:W2:Y:S04]  /*5470*/  LDL R116, [R1+0x38] ;  /* 0x0000380001747983 */ /* 0x000ea80000100800 */
[----:B------:R-:W2:Y:S04]  /*5480*/  LDL R115, [R1+0x40] ;  /* 0x0000400001737983 */ /* 0x000ea80000100800 */
[----:B------:R-:W2:Y:S04]  /*5490*/  LDL.LU R6, [R1+0x48] ;  /* 0x0000480001067983 */ /* 0x000ea80000300800 */
[----:B---3--:R-:W-:Y:S04]  /*54a0*/  STS.U8 [R77+UR5+0x7000], R103 ;  /* 0x007000674d007988 */ /* 0x008fe80008000005 */
[----:B------:R-:W-:Y:S04]  /*54b0*/  STS.U8 [R0+UR5+0x200], R90 ;  /* 0x0002005a00007988 */ /* 0x000fe80008000005 */
[----:B------:R-:W-:Y:S04]  /*54c0*/  STS.U8 [R0+UR5+0x1200], R69 ;  /* 0x0012004500007988 */ /* 0x000fe80008000005 */
[----:B------:R-:W-:Y:S04]  /*54d0*/  STS.U8 [R0+UR5+0x2200], R56 ;  /* 0x0022003800007988 */ /* 0x000fe80008000005 */
[----:B------:R-:W-:Y:S04]  /*54e0*/  STS.U8 [R0+UR5+0x3200], R72 ;  /* 0x0032004800007988 */ /* 0x000fe80008000005 */
[----:B------:R-:W-:Y:S04]  /*54f0*/  STS.U8 [R0+UR5+0x4200], R64 ;  /* 0x0042004000007988 */ /* 0x000fe80008000005 */
[----:B------:R-:W-:Y:S04]  /*5500*/  STS.U8 [R0+UR5+0x5200], R85 ;  /* 0x0052005500007988 */ /* 0x000fe80008000005 */
[----:B------:R-:W-:Y:S04]  /*5510*/  STS.U8 [R0+UR5+0x6200], R99 ;  /* 0x0062006300007988 */ /* 0x000fe80008000005 */
[----:B------:R0:W-:Y:S04]  /*5520*/  STS.U8 [R0+UR5+0x7200], R104 ;  /* 0x0072006800007988 */ /* 0x0001e80008000005 */
[----:B------:R-:W-:Y:S04]  /*5530*/  STS.U8 [R10+UR5+0x400], R88 ;  /* 0x000400580a007988 */ /* 0x000fe80008000005 */
[----:B------:R-:W-:Y:S01]  /*5540*/  STS.U8 [R10+UR5+0x1400], R22 ;  /* 0x001400160a007988 */ /* 0x000fe20008000005 */
[----:B0-----:R-:W-:-:S03]  /*5550*/  LOP3.LUT R0, R76, 0x30, RZ, 0x3c, !PT ;  /* 0x000000304c007812 */ /* 0x001fc600078e3cff */
[----:B------:R-:W-:Y:S04]  /*5560*/  STS.U8 [R10+UR5+0x2400], R16 ;  /* 0x002400100a007988 */ /* 0x000fe80008000005 */
[----:B------:R-:W-:Y:S04]  /*5570*/  STS.U8 [R10+UR5+0x3400], R57 ;  /* 0x003400390a007988 */ /* 0x000fe80008000005 */
[----:B------:R-:W-:Y:S04]  /*5580*/  STS.U8 [R10+UR5+0x4400], R70 ;  /* 0x004400460a007988 */ /* 0x000fe80008000005 */
[----:B------:R-:W-:Y:S04]  /*5590*/  STS.U8 [R10+UR5+0x5400], R86 ;  /* 0x005400560a007988 */ /* 0x000fe80008000005 */
[----:B------:R-:W-:Y:S04]  /*55a0*/  STS.U8 [R10+UR5+0x6400], R100 ;  /* 0x006400640a007988 */ /* 0x000fe80008000005 */
[----:B----4-:R0:W-:Y:S04]  /*55b0*/  STS.U8 [R10+UR5+0x7400], R105 ;  /* 0x007400690a007988 */ /* 0x0101e80008000005 */
[----:B------:R-:W-:Y:S01]  /*55c0*/  STS.U8 [R0+UR5+0x600], R84 ;  /* 0x0006005400007988 */ /* 0x000fe20008000005 */
[----:B0-----:R-:W-:-:S02]  /*55d0*/  LOP3.LUT R10, R76, 0x40, RZ, 0x3c, !PT ;  /* 0x000000404c0a7812 */ /* 0x001fc400078e3cff */
[----:B------:R-:W-:Y:S01]  /*55e0*/  LOP3.LUT R76, R76, 0x50, RZ, 0x3c, !PT ;  /* 0x000000504c4c7812 */ /* 0x000fe200078e3cff */
[----:B------:R-:W-:Y:S04]  /*55f0*/  STS.U8 [R0+UR5+0x1600], R75 ;  /* 0x0016004b00007988 */ /* 0x000fe80008000005 */
[----:B------:R-:W-:Y:S04]  /*5600*/  STS.U8 [R0+UR5+0x2600], R74 ;  /* 0x0026004a00007988 */ /* 0x000fe80008000005 */
[----:B------:R-:W-:Y:S04]  /*5610*/  STS.U8 [R0+UR5+0x3600], R73 ;  /* 0x0036004900007988 */ /* 0x000fe80008000005 */
[----:B------:R-:W-:Y:S04]  /*5620*/  STS.U8 [R0+UR5+0x4600], R63 ;  /* 0x0046003f00007988 */ /* 0x000fe80008000005 */
[----:B------:R-:W-:Y:S04]  /*5630*/  STS.U8 [R0+UR5+0x5600], R89 ;  /* 0x0056005900007988 */ /* 0x000fe80008000005 */
[----:B------:R-:W-:Y:S04]  /*5640*/  STS.U8 [R0+UR5+0x6600], R101 ;  /* 0x0066006500007988 */ /* 0x000fe80008000005 */
[----:B------:R-:W-:Y:S04]  /*5650*/  STS.U8 [R0+UR5+0x7600], R107 ;  /* 0x0076006b00007988 */ /* 0x000fe80008000005 */
[----:B------:R0:W-:Y:S04]  /*5660*/  STL [R1+0x110], R7 ;  /* 0x0001100701007387 */ /* 0x0001e80000100800 */
[----:B------:R-:W-:Y:S04]  /*5670*/  STS.U8 [R10+UR5+0x800], R68 ;  /* 0x000800440a007988 */ /* 0x000fe80008000005 */
[----:B------:R-:W-:Y:S04]  /*5680*/  STS.U8 [R10+UR5+0x1800], R67 ;  /* 0x001800430a007988 */ /* 0x000fe80008000005 */
[----:B------:R-:W-:Y:S04]  /*5690*/  STS.U8 [R10+UR5+0x2800], R66 ;  /* 0x002800420a007988 */ /* 0x000fe80008000005 */
[----:B------:R-:W-:Y:S04]  /*56a0*/  STS.U8 [R10+UR5+0x3800], R65 ;  /* 0x003800410a007988 */ /* 0x000fe80008000005 */
[----:B------:R-:W-:Y:S04]  /*56b0*/  STS.U8 [R10+UR5+0x4800], R23 ;  /* 0x004800170a007988 */ /* 0x000fe80008000005 */
[----:B------:R-:W-:Y:S04]  /*56c0*/  STS.U8 [R10+UR5+0x5800], R91 ;  /* 0x0058005b0a007988 */ /* 0x000fe80008000005 */
[----:B------:R-:W-:Y:S04]  /*56d0*/  STS.U8 [R10+UR5+0x6800], R102 ;  /* 0x006800660a007988 */ /* 0x000fe80008000005 */
[----:B0-----:R-:W3:Y:S04]  /*56e0*/  LDL.LU R7, [R1+0x80] ;  /* 0x0000800001077983 */ /* 0x001ee80000300800 */
[----:B------:R-:W-:Y:S04]  /*56f0*/  STS.U8 [R10+UR5+0x7800], R108 ;  /* 0x0078006c0a007988 */ /* 0x000fe80008000005 */
[----:B------:R-:W-:Y:S04]  /*5700*/  STS.U8 [R76+UR5+0xa00], R62 ;  /* 0x000a003e4c007988 */ /* 0x000fe80008000005 */
[----:B------:R-:W-:Y:S04]  /*5710*/  STS.U8 [R76+UR5+0x1a00], R61 ;  /* 0x001a003d4c007988 */ /* 0x000fe80008000005 */
[----:B------:R-:W-:Y:S04]  /*5720*/  STS.U8 [R76+UR5+0x2a00], R60 ;  /* 0x002a003c4c007988 */ /* 0x000fe80008000005 */
[----:B------:R-:W-:Y:S04]  /*5730*/  STS.U8 [R76+UR5+0x3a00], R59 ;  /* 0x003a003b4c007988 */ /* 0x000fe80008000005 */
[----:B------:R-:W-:Y:S04]  /*5740*/  STS.U8 [R76+UR5+0x4a00], R58 ;  /* 0x004a003a4c007988 */ /* 0x000fe80008000005 */
[----:B------:R-:W-:Y:S04]  /*5750*/  STS.U8 [R76+UR5+0x5a00], R93 ;  /* 0x005a005d4c007988 */ /* 0x000fe80008000005 */
[----:B------:R-:W-:Y:S04]  /*5760*/  STS.U8 [R76+UR5+0x6a00], R106 ;  /* 0x006a006a4c007988 */ /* 0x000fe80008000005 */
[----:B-----5:R-:W-:Y:S04]  /*5770*/  STL [R1+0x108], R9 ;  /* 0x0001080901007387 */ /* 0x020fe80000100800 */
        /* <DEDUP_REMOVED lines=9> */
[----:B0-----:R-:W4:Y:S04]  /*5810*/  LDL.LU R9, [R1+0xc0] ;  /* 0x0000c00001097983 */ /* 0x001f280000300800 */
[----:B------:R-:W3:Y:S04]  /*5820*/  LDL R22, [R1+0x4c] ;  /* 0x00004c0001167983 */ /* 0x000ee80000100800 */
[----:B------:R-:W4:Y:S04]  /*5830*/  LDL R67, [R1+0x7c] ;  /* 0x00007c0001437983 */ /* 0x000f280000100800 */
[----:B------:R-:W4:Y:S04]  /*5840*/  LDL R68, [R1+0x74] ;  /* 0x0000740001447983 */ /* 0x000f280000100800 */
[----:B------:R-:W4:Y:S04]  /*5850*/  LDL R66, [R1+0x64] ;  /* 0x0000640001427983 */ /* 0x000f280000100800 */
[----:B------:R-:W4:Y:S04]  /*5860*/  LDL R59, [R1+0x78] ;  /* 0x00007800013b7983 */ /* 0x000f280000100800 */
        /* <DEDUP_REMOVED lines=8> */
[----:B------:R0:W-:Y:S01]  /*58f0*/  STL [R1+0x10c], R3 ;  /* 0x00010c0301007387 */ /* 0x0001e20000100800 */
[----:B------:R-:W-:Y:S06]  /*5900*/  BAR.SYNC.DEFER_BLOCKING 0x0 ;  /* 0x0000000000007b1d */ /* 0x000fec0000010000 */
[----:B0-----:R-:W4:Y:S04]  /*5910*/  LDL.LU R3, [R1+0xb8] ;  /* 0x0000b80001037983 */ /* 0x001f280000300800 */
[----:B------:R-:W4:Y:S04]  /*5920*/  LDL R58, [R1+0x84] ;  /* 0x00008400013a7983 */ /* 0x000f280000100800 */
[----:B------:R-:W4:Y:S01]  /*5930*/  LDL R21, [R1+0xb4] ;  /* 0x0000b40001157983 */ /* 0x000f220000100800 */
[----:B------:R-:W-:-:S02]  /*5940*/  LOP3.LUT R78, R114, 0x7f, RZ, 0xc0, !PT ;  /* 0x0000007f724e7812 */ /* 0x000fc400078ec0ff */
[----:B------:R-:W-:Y:S01]  /*5950*/  IADD3 R10, P1, PT, R8, R122, RZ ;  /* 0x0000007a080a7210 */ /* 0x000fe20007f3e0ff */
[----:B------:R-:W4:Y:S01]  /*5960*/  LDL R57, [R1+0xac] ;  /* 0x0000ac0001397983 */ /* 0x000f220000100800 */
[----:B------:R-:W-:Y:S02]  /*5970*/  ISETP.GE.AND P0, PT, R78, UR7, PT ;  /* 0x000000074e007c0c */ /* 0x000fe4000bf06270 */
[----:B------:R-:W-:Y:S01]  /*5980*/  SHF.R.S32.HI R0, RZ, 0x1f, R8 ;  /* 0x0000001fff007819 */ /* 0x000fe20000011408 */
[----:B------:R-:W4:Y:S01]  /*5990*/  LDL R56, [R1+0x8c] ;  /* 0x00008c0001387983 */ /* 0x000f220000100800 */
[----:B------:R-:W-:-:S03]  /*59a0*/  PRMT R16, RZ, 0x7610, R16 ;  /* 0x00007610ff107816 */ /* 0x000fc60000000010 */
[----:B------:R-:W-:Y:S01]  /*59b0*/  IMAD.X R11, R0, 0x1, R121, P1 ;  /* 0x00000001000b7824 */ /* 0x000fe200008e0679 */
[C---:B--2---:R-:W-:Y:S01]  /*59c0*/  IADD3 R14, P3, PT, R8.reuse, R118, RZ ;  /* 0x00000076080e7210 */ /* 0x044fe20007f7e0ff */
[----:B------:R-:W2:Y:S04]  /*59d0*/  LDL R23, [R1+0xb0] ;  /* 0x0000b00001177983 */ /* 0x000ea80000100800 */
[----:B------:R0:W2:Y:S01]  /*59e0*/  @!P0 LDG.E.U8 R16, desc[UR8][R10.64] ;  /* 0x000000080a108981 */ /* 0x0000a2000c1e1100 */
[----:B------:R-:W-:Y:S02]  /*59f0*/  PRMT R18, RZ, 0x7610, R18 ;  /* 0x00007610ff127816 */ /* 0x000fe40000000012 */
[----:B------:R-:W-:Y:S01]  /*5a00*/  IADD3 R12, P1, PT, R8, R120, RZ ;  /* 0x00000078080c7210 */ /* 0x000fe20007f3e0ff */
[----:B------:R-:W-:Y:S01]  /*5a10*/  IMAD.X R15, R0, 0x1, R115, P3 ;  /* 0x00000001000f7824 */ /* 0x000fe200018e0673 */
[----:B------:R-:W-:Y:S01]  /*5a20*/  PRMT R19, RZ, 0x7610, R19 ;  /* 0x00007610ff137816 */ /* 0x000fe20000000013 */
[----:B------:R-:W-:Y:S01]  /*5a30*/  LDS.U8 R79, [R4+UR5] ;  /* 0x00000005044f7984 */ /* 0x000fe20008000000 */
[----:B0-----:R-:W-:Y:S01]  /*5a40*/  IADD3 R10, P2, PT, R8, R119, RZ ;  /* 0x00000077080a7210 */ /* 0x001fe20007f5e0ff */
[----:B------:R-:W-:-:S03]  /*5a50*/  IMAD.X R13, R0, 0x1, R117, P1 ;  /* 0x00000001000d7824 */ /* 0x000fc600008e0675 */
[----:B------:R-:W2:Y:S01]  /*5a60*/  @!P0 LDG.E.U8 R19, desc[UR8][R14.64] ;  /* 0x000000080e138981 */ /* 0x000ea2000c1e1100 */
[----:B------:R-:W-:Y:S01]  /*5a70*/  IMAD.X R11, R0, 0x1, R116, P2 ;  /* 0x00000001000b7824 */ /* 0x000fe200010e0674 */
[----:B------:R-:W-:Y:S02]  /*5a80*/  PRMT R20, RZ, 0x7610, R20 ;  /* 0x00007610ff147816 */ /* 0x000fe40000000014 */
[----:B------:R-:W0:Y:S04]  /*5a90*/  LDS.U8 R88, [R4+UR5+0x108] ;  /* 0x0001080504587984 */ /* 0x000e280008000000 */
[----:B------:R3:W2:Y:S01]  /*5aa0*/  @!P0 LDG.E.U8 R18, desc[UR8][R10.64] ;  /* 0x000000080a128981 */ /* 0x0006a2000c1e1100 */
[----:B------:R-:W-:Y:S02]  /*5ab0*/  PRMT R61, RZ, 0x7610, R61 ;  /* 0x00007610ff3d7816 */ /* 0x000fe4000000003d */
[----:B------:R-:W-:Y:S01]  /*5ac0*/  PRMT R62, RZ, 0x7610, R62 ;  /* 0x00007610ff3e7816 */ /* 0x000fe2000000003e */
[----:B------:R-:W-:Y:S01]  /*5ad0*/  LDS.U8 R87, [R4+UR5+0x100] ;  /* 0x0001000504577984 */ /* 0x000fe20008000000 */
[----:B------:R-:W-:-:S02]  /*5ae0*/  PRMT R17, RZ, 0x7610, R17 ;  /* 0x00007610ff117816 */ /* 0x000fc40000000011 */
[----:B------:R-:W-:Y:S01]  /*5af0*/  PRMT R60, RZ, 0x7610, R60 ;  /* 0x00007610ff3c7816 */ /* 0x000fe2000000003c */
[----:B------:R-:W-:Y:S04]  /*5b00*/  LDS.U8 R86, [R4+UR5+0x1108] ;  /* 0x0011080504567984 */ /* 0x000fe80008000000 */
[----:B------:R1:W2:Y:S01]  /*5b10*/  @!P0 LDG.E.U8 R17, desc[UR8][R12.64] ;  /* 0x000000080c118981 */ /* 0x0002a2000c1e1100 */
[----:B------:R-:W-:Y:S02]  /*5b20*/  PRMT R63, RZ, 0x7610, R63 ;  /* 0x00007610ff3f7816 */ /* 0x000fe4000000003f */
[----:B------:R-:W-:Y:S01]  /*5b30*/  PRMT R64, RZ, 0x7610, R64 ;  /* 0x00007610ff407816 */ /* 0x000fe20000000040 */
[----:B------:R-:W-:Y:S01]  /*5b40*/  LDS.U8 R85, [R4+UR5+0x1100] ;  /* 0x0011000504557984 */ /* 0x000fe20008000000 */
[----:B------:R-:W-:-:S02]  /*5b50*/  PRMT R65, RZ, 0x7610, R65 ;  /* 0x00007610ff417816 */ /* 0x000fc40000000041 */
[----:B------:R-:W-:Y:S01]  /*5b60*/  PRMT R74, RZ, 0x7610, R74 ;  /* 0x00007610ff4a7816 */ /* 0x000fe2000000004a */
[----:B------:R-:W-:Y:S01]  /*5b70*/  LDS.U8 R84, [R4+UR5+0x188] ;  /* 0x0001880504547984 */ /* 0x000fe20008000000 */
[----:B------:R-:W-:Y:S02]  /*5b80*/  PRMT R75, RZ, 0x7610, R75 ;  /* 0x00007610ff4b7816 */ /* 0x000fe4000000004b */
[----:B------:R-:W-:Y:S01]  /*5b90*/  PRMT R76, RZ, 0x7610, R76 ;  /* 0x00007610ff4c7816 */ /* 0x000fe2000000004c */
[----:B------:R-:W-:Y:S01]  /*5ba0*/  LDS.U8 R83, [R4+UR5+0x180] ;  /* 0x0001800504537984 */ /* 0x000fe20008000000 */
[----:B------:R-:W-:Y:S02]  /*5bb0*/  PRMT R77, RZ, 0x7610, R77 ;  /* 0x00007610ff4d7816 */ /* 0x000fe4000000004d */
[----:B------:R-:W-:Y:S01]  /*5bc0*/  PRMT R78, RZ, 0x7610, R78 ;  /* 0x00007610ff4e7816 */ /* 0x000fe2000000004e */
[----:B------:R-:W-:Y:S04]  /*5bd0*/  LDS.U8 R82, [R4+UR5+0x1188] ;  /* 0x0011880504527984 */ /* 0x000fe80008000000 */
[----:B------:R-:W-:Y:S01]  /*5be0*/  LDS.U8 R81, [R4+UR5+0x1180] ;  /* 0x0011800504517984 */ /* 0x000fe20008000000 */
[----:B------:R-:W-:-:S03]  /*5bf0*/  LOP3.LUT R125, R114, 0x180, RZ, 0xc0, !PT ;  /* 0x00000180727d7812 */ /* 0x000fc600078ec0ff */
[----:B------:R-:W-:Y:S04]  /*5c00*/  LDS.U8 R89, [R4+UR5+0x2000] ;  /* 0x0020000504597984 */ /* 0x000fe80008000000 */
        /* <DEDUP_REMOVED lines=20> */
[----:B------:R-:W-:Y:S01]  /*5d50*/  LDS.U8 R108, [R4+UR5+0x5180] ;  /* 0x00518005046c7984 */ /* 0x000fe20008000000 */
[----:B---3--:R-:W-:-:S03]  /*5d60*/  IADD3 R10, P1, PT, R8, R22, RZ ;  /* 0x00000016080a7210 */ /* 0x008fc60007f3e0ff */
[----:B------:R-:W3:Y:S01]  /*5d70*/  LDL R22, [R1+0xc4] ;  /* 0x0000c40001167983 */ /* 0x000ee20000100800 */
[----:B----4-:R-:W-:Y:S01]  /*5d80*/  IADD3 R14, P3, PT, R8, R67, RZ ;  /* 0x00000043080e7210 */ /* 0x010fe20007f7e0ff */
[C---:B------:R-:W-:Y:S02]  /*5d90*/  IMAD.X R11, R0.reuse, 0x1, R6, P1 ;  /* 0x00000001000b7824 */ /* 0x040fe400008e0606 */
[----:B------:R-:W-:Y:S04]  /*5da0*/  STL [R1+0x120], R6 ;  /* 0x0001200601007387 */ /* 0x000fe80000100800 */
[----:B------:R4:W3:Y:S01]  /*5db0*/  @!P0 LDG.E.U8 R20, desc[UR8][R10.64] ;  /* 0x000000080a148981 */ /* 0x0008e2000c1e1100 */
[----:B------:R-:W-:Y:S01]  /*5dc0*/  IMAD.X R15, R0, 0x1, R59, P3 ;  /* 0x00000001000f7824 */ /* 0x000fe200018e063b */
[----:B-1----:R-:W-:-:S02]  /*5dd0*/  IADD3 R12, P2, PT, R8, R68, RZ ;  /* 0x00000044080c7210 */ /* 0x002fc40007f5e0ff */
[----:B------:R-:W-:Y:S04]  /*5de0*/  LDS.U8 R59, [R4+UR5+0x1088] ;  /* 0x00108805043b7984 */ /* 0x000fe80008000000 */
[----:B------:R1:W3:Y:S01]  /*5df0*/  @!P0 LDG.E.U8 R61, desc[UR8][R14.64] ;  /* 0x000000080e3d8981 */ /* 0x0002e2000c1e1100 */
[----:B----4-:R-:W-:Y:S01]  /*5e00*/  IADD3 R10, P1, PT, R8, R58, RZ ;  /* 0x0000003a080a7210 */ /* 0x010fe20007f3e0ff */
[----:B------:R-:W-:Y:S02]  /*5e10*/  IMAD.X R13, R0, 0x1, R66, P2 ;  /* 0x00000001000d7824 */ /* 0x000fe400010e0642 */
[----:B------:R-:W-:Y:S01]  /*5e20*/  LDS.U8 R58, [R4+UR5+0x1080] ;  /* 0x00108005043a7984 */ /* 0x000fe20008000000 */
[----:B-1----:R-:W-:Y:S01]  /*5e30*/  IADD3 R14, P3, PT, R8, R21, RZ ;  /* 0x00000015080e7210 */ /* 0x002fe20007f7e0ff */
[----:B------:R-:W-:-:S02]  /*5e40*/  IMAD.X R11, R0, 0x1, R7, P1 ;  /* 0x00000001000b7824 */ /* 0x000fc400008e0607 */
[----:B------:R-:W4:Y:S04]  /*5e50*/  LDL R21, [R1+0x4] ;  /* 0x0000040001157983 */ /* 0x000f280000100800 */
[----:B------:R1:W-:Y:S04]  /*5e60*/  STL [R1+0x118], R7 ;  /* 0x0001180701007387 */ /* 0x0003e80000100800 */
[----:B------:R-:W3:Y:S04]  /*5e70*/  @!P0 LDG.E.U8 R62, desc[UR8][R10.64] ;  /* 0x000000080a3e8981 */ /* 0x000ee8000c1e1100 */
[----:B------:R0:W3:Y:S04]  /*5e80*/  @!P0 LDG.E.U8 R60, desc[UR8][R12.64] ;  /* 0x000000080c3c8981 */ /* 0x0000e8000c1e1100 */
[----:B-1----:R-:W3:Y:S01]  /*5e90*/  LDL.LU R7, [R1+0xbc] ;  /* 0x0000bc0001077983 */ /* 0x002ee20000300800 */
[----:B--2---:R-:W-:-:S03]  /*5ea0*/  IMAD.X R15, R0, 0x1, R23, P3 ;  /* 0x00000001000f7824 */ /* 0x004fc600018e0617 */
[----:B------:R-:W-:Y:S01]  /*5eb0*/  LDS.U8 R23, [R4+UR5+0x1008] ;  /* 0x0010080504177984 */ /* 0x000fe20008000000 */
[----:B0-----:R-:W-:-:S03]  /*5ec0*/  IADD3 R12, P2, PT, R8, R57, RZ ;  /* 0x00000039080c7210 */ /* 0x001fc60007f5e0ff */
[----:B------:R-:W2:Y:S02]  /*5ed0*/  @!P0 LDG.E.U8 R64, desc[UR8][R14.64] ;  /* 0x000000080e408981 */ /* 0x000ea4000c1e1100 */
[----:B------:R-:W-:Y:S02]  /*5ee0*/  IMAD.X R13, R0, 0x1, R56, P2 ;  /* 0x00000001000d7824 */ /* 0x000fe400010e0638 */
[----:B------:R-:W-:Y:S04]  /*5ef0*/  LDS.U8 R57, [R4+UR5+0x88] ;  /* 0x0000880504397984 */ /* 0x000fe80008000000 */
[----:B------:R0:W2:Y:S01]  /*5f00*/  @!P0 LDG.E.U8 R63, desc[UR8][R12.64] ;  /* 0x000000080c3f8981 */ /* 0x0000a2000c1e1100 */
[----:B---3--:R-:W-:-:S03]  /*5f10*/  IADD3 R10, P1, PT, R8, R7, RZ ;  /* 0x00000007080a7210 */ /* 0x008fc60007f3e0ff */
[----:B------:R1:W-:Y:S02]  /*5f20*/  STL [R1+0x124], R7 ;  /* 0x0001240701007387 */ /* 0x0003e40000100800 */
[----:B------:R-:W-:Y:S01]  /*5f30*/  IMAD.X R11, R0, 0x1, R3, P1 ;  /* 0x00000001000b7824 */ /* 0x000fe200008e0603 */
[C---:B0-----:R-:W-:Y:S01]  /*5f40*/  IADD3 R12, P2, PT, R8.reuse, R22, RZ ;  /* 0x00000016080c7210 */ /* 0x041fe20007f5e0ff */
[----:B------:R-:W-:Y:S04]  /*5f50*/  LDS.U8 R56, [R4+UR5+0x80] ;  /* 0x0000800504387984 */ /* 0x000fe80008000000 */
[----:B-1----:R-:W3:Y:S04]  /*5f60*/  LDL.LU R7, [R1+0x5c] ;  /* 0x00005c0001077983 */ /* 0x002ee80000300800 */
[----:B------:R-:W2:Y:S04]  /*5f70*/  LDL.LU R6, [R1] ;  /* 0x0000000001067983 */ /* 0x000ea80000300800 */
[----:B------:R-:W-:Y:S04]  /*5f80*/  STL [R1+0x128], R124 ;  /* 0x0001287c01007387 */ /* 0x000fe80000100800 */
[----:B------:R0:W-:Y:S01]  /*5f90*/  STL [R1+0x114], R3 ;  /* 0x0001140301007387 */ /* 0x0001e20000100800 */
[----:B------:R-:W-:-:S03]  /*5fa0*/  IADD3 R14, P3, PT, R8, R124, RZ ;  /* 0x0000007c080e7210 */ /* 0x000fc60007f7e0ff */
[----:B------:R-:W2:Y:S04]  /*5fb0*/  @!P0 LDG.E.U8 R65, desc[UR8][R10.64] ;  /* 0x000000080a418981 */ /* 0x000ea8000c1e1100 */
[----:B------:R-:W1:Y:S04]  /*5fc0*/  LDS.U8 R22, [R4+UR5+0x1000] ;  /* 0x0010000504167984 */ /* 0x000e680008000000 */
[----:B0-----:R-:W2:Y:S01]  /*5fd0*/  LDL.LU R3, [R1+0x50] ;  /* 0x0000500001037983 */ /* 0x001ea20000300800 */
[C---:B------:R-:W-:Y:S02]  /*5fe0*/  IMAD.X R13, R0.reuse, 0x1, R9, P2 ;  /* 0x00000001000d7824 */ /* 0x040fe400010e0609 */
[----:B------:R-:W-:Y:S01]  /*5ff0*/  IMAD.X R15, R0, 0x1, R98, P3 ;  /* 0x00000001000f7824 */ /* 0x000fe200018e0662 */
[----:B------:R-:W-:-:S02]  /*6000*/  LOP3.LUT R124, R4, 0x210, RZ, 0x3c, !PT ;  /* 0x00000210047c7812 */ /* 0x000fc400078e3cff */
[----:B------:R4:W2:Y:S04]  /*6010*/  @!P0 LDG.E.U8 R74, desc[UR8][R12.64] ;  /* 0x000000080c4a8981 */ /* 0x0008a8000c1e1100 */
[----:B------:R0:W2:Y:S04]  /*6020*/  @!P0 LDG.E.U8 R75, desc[UR8][R14.64] ;  /* 0x000000080e4b8981 */ /* 0x0000a8000c1e1100 */
[----:B------:R-:W-:Y:S01]  /*6030*/  STL [R1+0x12c], R9 ;  /* 0x00012c0901007387 */ /* 0x000fe20000100800 */
[----:B----4-:R-:W-:-:S03]  /*6040*/  IADD3 R12, P1, PT, R8, R21, RZ ;  /* 0x00000015080c7210 */ /* 0x010fc60007f3e0ff */
[----:B------:R-:W-:Y:S01]  /*6050*/  LDS.U8 R67, [R124+UR5+0x1088] ;  /* 0x001088057c437984 */ /* 0x000fe20008000000 */
[----:B0-----:R-:W-:-:S03]  /*6060*/  IADD3 R14, P3, PT, R8, R97, RZ ;  /* 0x00000061080e7210 */ /* 0x001fc60007f7e0ff */
[----:B------:R-:W-:Y:S02]  /*6070*/  STL [R1+0x130], R98 ;  /* 0x0001306201007387 */ /* 0x000fe40000100800 */
[----:B------:R-:W-:Y:S02]  /*6080*/  IMAD.X R15, R0, 0x1, R96, P3 ;  /* 0x00000001000f7824 */ /* 0x000fe400018e0660 */
[----:B------:R-:W0:Y:S04]  /*6090*/  LDS.U8 R21, [R4+UR5+0x8] ;  /* 0x0000080504157984 */ /* 0x000e280008000000 */
[----:B------:R-:W4:Y:S04]  /*60a0*/  @!P0 LDG.E.U8 R78, desc[UR8][R14.64] ;  /* 0x000000080e4e8981 */ /* 0x000f28000c1e1100 */
[----:B------:R-:W-:Y:S01]  /*60b0*/  LDS.U8 R71, [R124+UR5+0x1008] ;  /* 0x001008057c477984 */ /* 0x000fe20008000000 */
[----:B------:R-:W-:Y:S01]  /*60c0*/  SHF.R.U32.HI R125, RZ, 0x3, R125 ;  /* 0x00000003ff7d7819 */ /* 0x000fe2000001167d */
[----:B------:R-:W-:-:S02]  /*60d0*/  IMAD R79, R88, 0x100, R79 ;  /* 0x00000100584f7824 */ /* 0x000fc400078e024f */
[----:B-1----:R-:W-:Y:S01]  /*60e0*/  IMAD R22, R86, 0x100, R22 ;  /* 0x0000010056167824 */ /* 0x002fe200078e0216 */
[----:B------:R-:W-:Y:S01]  /*60f0*/  LDS.U8 R68, [R124+UR5] ;  /* 0x000000057c447984 */ /* 0x000fe20008000000 */
[----:B------:R-:W-:Y:S02]  /*6100*/  IMAD R23, R85, 0x100, R23 ;  /* 0x0000010055177824 */ /* 0x000fe400078e0217 */
[----:B------:R-:W-:Y:S01]  /*6110*/  IMAD R56, R84, 0x100, R56 ;  /* 0x0000010054387824 */ /* 0x000fe200078e0238 */
[----:B------:R-:W-:Y:S01]  /*6120*/  LDS.U8 R80, [R124+UR5+0x108] ;  /* 0x000108057c507984 */ /* 0x000fe20008000000 */
[----:B------:R-:W-:Y:S02]  /*6130*/  IMAD R57, R83, 0x100, R57 ;  /* 0x0000010053397824 */ /* 0x000fe400078e0239 */
[----:B------:R-:W-:Y:S01]  /*6140*/  IMAD R58, R82, 0x100, R58 ;  /* 0x00000100523a7824 */ /* 0x000fe200078e023a */
[----:B------:R-:W-:Y:S01]  /*6150*/  LDS.U8 R69, [R124+UR5+0x8] ;  /* 0x000008057c457984 */ /* 0x000fe20008000000 */
[----:B------:R-:W-:-:S03]  /*6160*/  IMAD R59, R81, 0x100, R59 ;  /* 0x00000100513b7824 */ /* 0x000fc600078e023b */
        /* <DEDUP_REMOVED lines=16> */
[----:B------:R-:W-:Y:S01]  /*6270*/  STL [R1+0x134], R7 ;  /* 0x0001340701007387 */ /* 0x000fe20000100800 */
[----:B--2---:R-:W-:-:S03]  /*6280*/  IMAD.X R13, R0, 0x1, R6, P1 ;  /* 0x00000001000d7824 */ /* 0x004fc600008e0606 */
[----:B------:R-:W-:Y:S04]  /*6290*/  STL [R1+0x13c], R8 ;  /* 0x00013c0801007387 */ /* 0x000fe80000100800 */
[----:B------:R-:W-:Y:S04]  /*62a0*/  STL [R1+0x138], R97 ;  /* 0x0001386101007387 */ /* 0x000fe80000100800 */
[----:B------:R1:W2:Y:S04]  /*62b0*/  @!P0 LDG.E.U8 R77, desc[UR8][R12.64] ;  /* 0x000000080c4d8981 */ /* 0x0002a8000c1e1100 */
[----:B------:R-:W-:Y:S01]  /*62c0*/  LDS.U8 R7, [R4+UR5+0x6188] ;  /* 0x0061880504077984 */ /* 0x000fe20008000000 */
[----:B0-----:R-:W-:Y:S01]  /*62d0*/  IMAD R21, R87, 0x100, R21 ;  /* 0x0000010057157824 */ /* 0x001fe200078e0215 */
[----:B------:R-:W-:-:S02]  /*62e0*/  LOP3.LUT R125, R125, 0x1ff, R114, 0x78, !PT ;  /* 0x000001ff7d7d7812 */ /* 0x000fc400078e7872 */
[----:B------:R-:W-:Y:S01]  /*62f0*/  LDS.U8 R88, [R4+UR5+0x2108] ;  /* 0x0021080504587984 */ /* 0x000fe20008000000 */
[----:B------:R-:W-:-:S03]  /*6300*/  IMAD.X R11, R0, 0x1, R3, P2 ;  /* 0x00000001000b7824 */ /* 0x000fc600010e0603 */
[----:B------:R-:W-:Y:S04]  /*6310*/  STL [R1+0x140], R3 ;  /* 0x0001400301007387 */ /* 0x000fe80000100800 */
[----:B------:R-:W0:Y:S04]  /*6320*/  LDS.U8 R0, [R124+UR5+0x1180] ;  /* 0x001180057c007984 */ /* 0x000e280008000000 */
[----:B------:R-:W3:Y:S04]  /*6330*/  LDS.U8 R3, [R4+UR5+0x6000] ;  /* 0x0060000504037984 */ /* 0x000ee80008000000 */
[----:B------:R-:W-:Y:S04]  /*6340*/  STL [R1+0x144], R6 ;  /* 0x0001440601007387 */ /* 0x000fe80000100800 */
[----:B------:R-:W-:Y:S04]  /*6350*/  STL [R1+0x148], R96 ;  /* 0x0001486001007387 */ /* 0x000fe80000100800 */
[----:B------:R-:W-:Y:S04]  /*6360*/  LDS.U8 R6, [R4+UR5+0x6008] ;  /* 0x0060080504067984 */ /* 0x000fe80008000000 */
[----:B------:R0:W2:Y:S04]  /*6370*/  @!P0 LDG.E.U8 R76, desc[UR8][R10.64] ;  /* 0x000000080a4c8981 */ /* 0x0000a8000c1e1100 */
[----:B------:R-:W-:Y:S04]  /*6380*/  LDS.U8 R96, [R124+UR5+0x7100] ;  /* 0x007100057c607984 */ /* 0x000fe80008000000 */
[----:B-1----:R-:W-:Y:S04]  /*6390*/  LDS.U8 R13, [R124+UR5+0x1100] ;  /* 0x001100057c0d7984 */ /* 0x002fe80008000000 */
[----:B------:R-:W-:Y:S04]  /*63a0*/  LDS.U8 R87, [R4+UR5+0x2008] ;  /* 0x0020080504577984 */ /* 0x000fe80008000000 */
[----:B------:R-:W-:Y:S01]  /*63b0*/  LDS.U8 R86, [R4+UR5+0x2100] ;  /* 0x0021000504567984 */ /* 0x000fe20008000000 */
[----:B0-----:R-:W-:-:S03]  /*63c0*/  IMAD R67, R0, 0x100, R67 ;  /* 0x0000010000437824 */ /* 0x001fc600078e0243 */
[----:B------:R-:W-:Y:S04]  /*63d0*/  LDS.U8 R85, [R4+UR5+0x3000] ;  /* 0x0030000504557984 */ /* 0x000fe80008000000 */
[----:B------:R-:W0:Y:S04]  /*63e0*/  LDS.U8 R0, [R4+UR5+0x6108] ;  /* 0x0061080504007984 */ /* 0x000e280008000000 */
[----:B---3--:R-:W-:Y:S04]  /*63f0*/  STL [R1+0xa8], R3 ;  /* 0x0000a80301007387 */ /* 0x008fe80000100800 */
[----:B------:R-:W1:Y:S04]  /*6400*/  LDS.U8 R3, [R4+UR5+0x6100] ;  /* 0x0061000504037984 */ /* 0x000e680008000000 */
[----:B------:R-:W-:Y:S04]  /*6410*/  LDS.U8 R84, [R4+UR5+0x3108] ;  /* 0x0031080504547984 */ /* 0x000fe80008000000 */
[----:B------:R-:W-:Y:S04]  /*6420*/  LDS.U8 R83, [R4+UR5+0x3008] ;  /* 0x0030080504537984 */ /* 0x000fe80008000000 */
[----:B------:R-:W-:Y:S04]  /*6430*/  LDS.U8 R82, [R4+UR5+0x3100] ;  /* 0x0031000504527984 */ /* 0x000fe80008000000 */
[----:B------:R-:W-:Y:S04]  /*6440*/  LDS.U8 R114, [R4+UR5+0x5100] ;  /* 0x0051000504727984 */ /* 0x000fe80008000000 */
[----:B------:R-:W-:Y:S04]  /*6450*/  LDS.U8 R81, [R4+UR5+0x3088] ;  /* 0x0030880504517984 */ /* 0x000fe80008000000 */
[----:B------:R-:W-:Y:S04]  /*6460*/  LDS.U8 R15, [R124+UR5+0x100] ;  /* 0x000100057c0f7984 */ /* 0x000fe80008000000 */
[----:B------:R-:W-:Y:S04]  /*6470*/  LDS.U8 R14, [R124+UR5+0x1108] ;  /* 0x001108057c0e7984 */ /* 0x000fe80008000000 */
[----:B0-----:R-:W-:Y:S04]  /*6480*/  STL [R1+0xa4], R0 ;  /* 0x0000a40001007387 */ /* 0x001fe80000100800 */
[----:B------:R-:W0:Y:S04]  /*6490*/  LDS.U8 R0, [R4+UR5+0x7000] ;  /* 0x0070000504007984 */ /* 0x000e280008000000 */
[----:B------:R-:W-:Y:S04]  /*64a0*/  STL [R1+0xa0], R6 ;  /* 0x0000a00601007387 */ /* 0x000fe80000100800 */
[----:B------:R-:W3:Y:S04]  /*64b0*/  LDS.U8 R6, [R4+UR5+0x7108] ;  /* 0x0071080504067984 */ /* 0x000ee80008000000 */
[----:B-1----:R-:W-:Y:S04]  /*64c0*/  STL [R1+0x9c], R3 ;  /* 0x00009c0301007387 */ /* 0x002fe80000100800 */
[----:B------:R-:W1:Y:S04]  /*64d0*/  LDS.U8 R3, [R4+UR5+0x7008] ;  /* 0x0070080504037984 */ /* 0x000e680008000000 */
[----:B------:R-:W-:Y:S04]  /*64e0*/  LDS.U8 R12, [R124+UR5+0x188] ;  /* 0x000188057c0c7984 */ /* 0x000fe80008000000 */
[----:B------:R-:W-:Y:S04]  /*64f0*/  LDS.U8 R11, [R124+UR5+0x180] ;  /* 0x000180057c0b7984 */ /* 0x000fe80008000000 */
[----:B------:R-:W-:Y:S01]  /*6500*/  LDS.U8 R10, [R124+UR5+0x1188] ;  /* 0x001188057c0a7984 */ /* 0x000fe20008000000 */
[----:B------:R-:W-:-:S02]  /*6510*/  IMAD R68, R80, 0x100, R68 ;  /* 0x0000010050447824 */ /* 0x000fc400078e0244 */
[----:B------:R-:W-:Y:S01]  /*6520*/  IMAD R71, R13, 0x100, R71 ;  /* 0x000001000d477824 */ /* 0x000fe200078e0247 */
[----:B------:R-:W-:Y:S04]  /*6530*/  LDS.U8 R80, [R124+UR5+0x3080] ;  /* 0x003080057c507984 */ /* 0x000fe80008000000 */
[----:B------:R-:W-:Y:S04]  /*6540*/  LDS.U8 R13, [R4+UR5+0x3180] ;  /* 0x00318005040d7984 */ /* 0x000fe80008000000 */
[----:B0-----:R-:W-:Y:S04]  /*6550*/  STL [R1+0x98], R0 ;  /* 0x0000980001007387 */ /* 0x001fe80000100800 */
[----:B------:R-:W0:Y:S04]  /*6560*/  LDS.U8 R0, [R4+UR5+0x7100] ;  /* 0x0071000504007984 */ /* 0x000e280008000000 */
[----:B---3--:R-:W-:Y:S04]  /*6570*/  STL [R1+0x94], R6 ;  /* 0x0000940601007387 */ /* 0x008fe80000100800 */
[----:B------:R-:W3:Y:S04]  /*6580*/  LDS.U8 R6, [R124+UR5+0x4000] ;  /* 0x004000057c067984 */ /* 0x000ee80008000000 */
[----:B-1----:R-:W-:Y:S04]  /*6590*/  STL [R1+0x90], R3 ;  /* 0x0000900301007387 */ /* 0x002fe80000100800 */
[----:B------:R-:W1:Y:S04]  /*65a0*/  LDS.U8 R3, [R124+UR5+0x4108] ;  /* 0x004108057c037984 */ /* 0x000e680008000000 */
        /* <DEDUP_REMOVED lines=29> */
[----:B------:R-:W-:Y:S04]  /*6780*/  LDS.U8 R6, [R4+UR5+0x6088] ;  /* 0x0060880504067984 */ /* 0x000fe80008000000 */
[----:B-1----:R-:W-:Y:S04]  /*6790*/  STL [R1+0xe8], R3 ;  /* 0x0000e80301007387 */ /* 0x002fe80000100800 */
[----:B------:R-:W1:Y:S04]  /*67a0*/  LDS.U8 R3, [R4+UR5+0x6080] ;  /* 0x0060800504037984 */ /* 0x000e680008000000 */
[----:B------:R-:W-:Y:S04]  /*67b0*/  STL [R1+0x14c], R96 ;  /* 0x00014c6001007387 */ /* 0x000fe80000100800 */
[----:B------:R-:W-:Y:S04]  /*67c0*/  LDS.U8 R96, [R4+UR5+0x7180] ;  /* 0x0071800504607984 */ /* 0x000fe80008000000 */
[----:B0-----:R-:W-:Y:S01]  /*67d0*/  STL [R1+0xe4], R0 ;  /* 0x0000e40001007387 */ /* 0x001fe20000100800 */
[----:B------:R-:W-:-:S02]  /*67e0*/  IMAD R69, R15, 0x100, R69 ;  /* 0x000001000f457824 */ /* 0x000fc400078e0245 */
[----:B------:R-:W-:Y:S01]  /*67f0*/  IMAD R70, R14, 0x100, R70 ;  /* 0x000001000e467824 */ /* 0x000fe200078e0246 */
[----:B------:R-:W-:Y:S01]  /*6800*/  LDS.U8 R0, [R124+UR5+0x2188] ;  /* 0x002188057c007984 */ /* 0x000fe20008000000 */
[----:B------:R-:W-:Y:S02]  /*6810*/  IMAD R73, R12, 0x100, R73 ;  /* 0x000001000c497824 */ /* 0x000fe400078e0249 */
[----:B------:R-:W-:Y:S01]  /*6820*/  IMAD R72, R11, 0x100, R72 ;  /* 0x000001000b487824 */ /* 0x000fe200078e0248 */
[----:B------:R-:W-:Y:S01]  /*6830*/  LDS.U8 R15, [R124+UR5+0x2180] ;  /* 0x002180057c0f7984 */ /* 0x000fe20008000000 */
[----:B------:R-:W-:-:S03]  /*6840*/  IMAD R66, R10, 0x100, R66 ;  /* 0x000001000a427824 */ /* 0x000fc600078e0242 */
[----:B------:R-:W-:Y:S04]  /*6850*/  LDS.U8 R10, [R124+UR5+0x2088] ;  /* 0x002088057c0a7984 */ /* 0x000fe80008000000 */
[----:B-1----:R-:W-:Y:S04]  /*6860*/  STL [R1+0xe0], R3 ;  /* 0x0000e00301007387 */ /* 0x002fe80000100800 */
[----:B------:R-:W0:Y:S04]  /*6870*/  LDS.U8 R3, [R4+UR5+0x6180] ;  /* 0x0061800504037984 */ /* 0x000e280008000000 */
[----:B------:R-:W-:Y:S04]  /*6880*/  STL [R1+0xdc], R7 ;  /* 0x0000dc0701007387 */ /* 0x000fe80000100800 */
[----:B------:R-:W1:Y:S04]  /*6890*/  LDS.U8 R7, [R4+UR5+0x7080] ;  /* 0x0070800504077984 */ /* 0x000e680008000000 */
[----:B------:R-:W-:Y:S04]  /*68a0*/  STL [R1+0xd8], R6 ;  /* 0x0000d80601007387 */ /* 0x000fe80000100800 */
[----:B------:R-:W3:Y:S04]  /*68b0*/  LDS.U8 R6, [R4+UR5+0x7188] ;  /* 0x0071880504067984 */ /* 0x000ee80008000000 */
[----:B------:R-:W-:Y:S04]  /*68c0*/  LDS.U8 R14, [R124+UR5+0x3188] ;  /* 0x003188057c0e7984 */ /* 0x000fe80008000000 */
[----:B------:R-:W-:Y:S04]  /*68d0*/  LDS.U8 R12, [R124+UR5+0x3088] ;  /* 0x003088057c0c7984 */ /* 0x000fe80008000000 */
[----:B------:R-:W-:Y:S04]  /*68e0*/  LDS.U8 R11, [R124+UR5+0x3180] ;  /* 0x003180057c0b7984 */ /* 0x000fe80008000000 */
[----:B0-----:R-:W-:Y:S04]  /*68f0*/  STL [R1+0xd4], R3 ;  /* 0x0000d40301007387 */ /* 0x001fe80000100800 */
[----:B------:R-:W0:Y:S04]  /*6900*/  LDS.U8 R3, [R4+UR5+0x7088] ;  /* 0x0070880504037984 */ /* 0x000e280008000000 */
[----:B-1----:R-:W-:Y:S04]  /*6910*/  STL [R1+0xd0], R7 ;  /* 0x0000d00701007387 */ /* 0x002fe80000100800 */
[----:B------:R-:W-:Y:S04]  /*6920*/  LDS.U8 R7, [R124+UR5+0x7080] ;  /* 0x007080057c077984 */ /* 0x000fe80008000000 */
[----:B---3--:R-:W-:Y:S04]  /*6930*/  STL [R1+0xcc], R6 ;  /* 0x0000cc0601007387 */ /* 0x008fe80000100800 */
[----:B------:R-:W-:Y:S04]  /*6940*/  STL [R1+0x154], R96 ;  /* 0x0001546001007387 */ /* 0x000fe80000100800 */
[----:B------:R-:W1:Y:S04]  /*6950*/  LDS.U8 R6, [R124+UR5+0x4080] ;  /* 0x004080057c067984 */ /* 0x000e680008000000 */
[----:B------:R-:W-:Y:S04]  /*6960*/  LDS.U8 R96, [R124+UR5+0x5088] ;  /* 0x005088057c607984 */ /* 0x000fe80008000000 */
[----:B0-----:R-:W-:Y:S04]  /*6970*/  STL [R1+0xc8], R3 ;  /* 0x0000c80301007387 */ /* 0x001fe80000100800 */
[----:B------:R-:W-:Y:S04]  /*6980*/  STL [R1+0x150], R4 ;  /* 0x0001500401007387 */ /* 0x000fe80000100800 */
[----:B------:R-:W0:Y:S04]  /*6990*/  LDS.U8 R4, [R124+UR5+0x4188] ;  /* 0x004188057c047984 */ /* 0x000e280008000000 */
        /* <DEDUP_REMOVED lines=8> */
[----:B------:R-:W-:Y:S04]  /*6a20*/  LDS.U8 R6, [R124+UR5+0x6080] ;  /* 0x006080057c067984 */ /* 0x000fe80008000000 */
[----:B0-----:R-:W-:Y:S04]  /*6a30*/  STL [R1+0x58], R4 ;  /* 0x0000580401007387 */ /* 0x001fe80000100800 */
[----:B------:R-:W-:Y:S04]  /*6a40*/  LDS.U8 R4, [R124+UR5+0x5180] ;  /* 0x005180057c047984 */ /* 0x000fe80008000000 */
[----:B---3--:R-:W-:Y:S04]  /*6a50*/  STL [R1+0x54], R3 ;  /* 0x0000540301007387 */ /* 0x008fe80000100800 */
[----:B------:R-:W-:Y:S04]  /*6a60*/  LDS.U8 R3, [R124+UR5+0x6188] ;  /* 0x006188057c037984 */ /* 0x000fe80008000000 */
[----:B------:R-:W-:Y:S01]  /*6a70*/  LDS.U8 R124, [R124+UR5+0x7180] ;  /* 0x007180057c7c7984 */ /* 0x000fe20008000000 */
[----:B------:R-:W-:Y:S06]  /*6a80*/  BAR.SYNC.DEFER_BLOCKING 0x0 ;  /* 0x0000000000007b1d */ /* 0x000fec0000010000 */
[----:B------:R-:W-:Y:S04]  /*6a90*/  STS.U8 [R125+UR5], R74 ;  /* 0x0000004a7d007988 */ /* 0x000fe80008000005 */
[----:B------:R-:W-:Y:S04]  /*6aa0*/  STS.U8 [R125+UR5+0x400], R64 ;  /* 0x000400407d007988 */ /* 0x000fe80008000005 */
[----:B------:R-:W-:Y:S04]  /*6ab0*/  STS.U8 [R125+UR5+0x800], R62 ;  /* 0x0008003e7d007988 */ /* 0x000fe80008000005 */
[----:B------:R-:W-:Y:S04]  /*6ac0*/  STS.U8 [R125+UR5+0xc00], R60 ;  /* 0x000c003c7d007988 */ /* 0x000fe80008000005 */
[----:B------:R0:W-:Y:S04]  /*6ad0*/  STS.U8 [R125+UR5+0x1000], R20 ;  /* 0x001000147d007988 */ /* 0x0001e80008000005 */
[----:B------:R-:W-:Y:S04]  /*6ae0*/  STS.U8 [R125+UR5+0x1400], R18 ;  /* 0x001400127d007988 */ /* 0x000fe80008000005 */
[----:B------:R-:W-:Y:S04]  /*6af0*/  STS.U8 [R125+UR5+0x1800], R16 ;  /* 0x001800107d007988 */ /* 0x000fe80008000005 */
[----:B------:R-:W-:Y:S04]  /*6b00*/  STS.U8 [R125+UR5+0x1c00], R75 ;  /* 0x001c004b7d007988 */ /* 0x000fe80008000005 */
[----:B------:R-:W-:Y:S04]  /*6b10*/  STS.U8 [R2+UR5+0x200], R65 ;  /* 0x0002004102007988 */ /* 0x000fe80008000005 */
[----:B------:R-:W-:Y:S04]  /*6b20*/  STS.U8 [R2+UR5+0x600], R63 ;  /* 0x0006003f02007988 */ /* 0x000fe80008000005 */
[----:B------:R-:W-:Y:S04]  /*6b30*/  STS.U8 [R2+UR5+0xa00], R61 ;  /* 0x000a003d02007988 */ /* 0x000fe80008000005 */
[----:B--2---:R-:W-:Y:S04]  /*6b40*/  STS.U8 [R2+UR5+0xe00], R76 ;  /* 0x000e004c02007988 */ /* 0x004fe80008000005 */
[----:B------:R-:W-:Y:S04]  /*6b50*/  STS.U8 [R2+UR5+0x1200], R19 ;  /* 0x0012001302007988 */ /* 0x000fe80008000005 */
[----:B------:R-:W-:Y:S04]  /*6b60*/  STS.U8 [R2+UR5+0x1600], R17 ;  /* 0x0016001102007988 */ /* 0x000fe80008000005 */
[----:B------:R-:W-:Y:S04]  /*6b70*/  STS.U8 [R2+UR5+0x1a00], R77 ;  /* 0x001a004d02007988 */ /* 0x000fe80008000005 */
[----:B----4-:R-:W-:Y:S01]  /*6b80*/  STS.U8 [R2+UR5+0x1e00], R78 ;  /* 0x001e004e02007988 */ /* 0x010fe20008000005 */
[----:B------:R-:W-:Y:S06]  /*6b90*/  BAR.SYNC.DEFER_BLOCKING 0x0 ;  /* 0x0000000000007b1d */ /* 0x000fec0000010000 */
[----:B------:R-:W1:Y:S01]  /*6ba0*/  LDSM.16.M88.4 R16, [R5+UR5] ;  /* 0x000000050510783b */ /* 0x000e620008000200 */
[----:B0-----:R-:W-:-:S02]  /*6bb0*/  F2FP.F16.E4M3.UNPACK_B R20, R79 ;  /* 0x0000004fff14723e */ /* 0x001fc400020006ff */
[----:B------:R-:W-:Y:S01]  /*6bc0*/  F2FP.F16.E4M3.UNPACK_B R21, R21 ;  /* 0x00000015ff15723e */ /* 0x000fe200020006ff */
[----:B------:R-:W-:Y:S01]  /*6bd0*/  LDSM.16.M88.4 R76, [R5+UR5+0x1800] ;  /* 0x00180005054c783b */ /* 0x000fe20008000200 */
[----:B------:R-:W-:Y:S02]  /*6be0*/  F2FP.F16.E4M3.UNPACK_B R22, R22 ;  /* 0x00000016ff16723e */ /* 0x000fe400020006ff */
[----:B------:R-:W-:Y:S02]  /*6bf0*/  F2FP.F16.E4M3.UNPACK_B R23, R23 ;  /* 0x00000017ff17723e */ /* 0x000fe400020006ff */
[----:B------:R-:W-:Y:S02]  /*6c00*/  F2FP.F16.E4M3.UNPACK_B R56, R56 ;  /* 0x00000038ff38723e */ /* 0x000fe400020006ff */
[----:B------:R-:W-:Y:S02]  /*6c10*/  F2FP.F16.E4M3.UNPACK_B R57, R57 ;  /* 0x00000039ff39723e */ /* 0x000fe400020006ff */
[----:B------:R-:W-:-:S02]  /*6c20*/  F2FP.F16.E4M3.UNPACK_B R58, R58 ;  /* 0x0000003aff3a723e */ /* 0x000fc400020006ff */
[----:B------:R-:W-:Y:S02]  /*6c30*/  F2FP.F16.E4M3.UNPACK_B R59, R59 ;  /* 0x0000003bff3b723e */ /* 0x000fe400020006ff */
[----:B-1----:R-:W-:Y:S02]  /*6c40*/  F2FP.F16.E4M3.UNPACK_B R64, R16 ;  /* 0x00000010ff40723e */ /* 0x002fe400020006ff */
[----:B------:R-:W-:-:S07]  /*6c50*/  F2FP.F16.E4M3.UNPACK_B R65, R17 ;  /* 0x00000011ff41723e */ /* 0x000fce00020006ff */
[-C--:B------:R-:W-:Y:S08]  /*6c60*/  HMMA.16816.F32 R60, R20, R64.reuse, R32 ;  /* 0x00000040143c723c */ /* 0x080ff00000001820 */
[----:B------:R-:W-:Y:S01]  /*6c70*/  HMMA.16816.F32 R32, R56, R64, R28 ;  /* 0x000000403820723c */ /* 0x000fe2000000181c */
[----:B------:R-:W0:Y:S01]  /*6c80*/  LDSM.16.M88.4 R28, [R5+UR5+0x800] ;  /* 0x00080005051c783b */ /* 0x000e220008000200 */
[----:B------:R-:W-:-:S02]  /*6c90*/  F2FP.F16.E4M3.UNPACK_B R64, R73 ;  /* 0x00000049ff40723e */ /* 0x000fc400020006ff */
[----:B------:R-:W-:Y:S02]  /*6ca0*/  F2FP.F16.E4M3.UNPACK_B R65, R72 ;  /* 0x00000048ff41723e */ /* 0x000fe400020006ff */
[----:B------:R-:W1:Y:S01]  /*6cb0*/  LDSM.16.M88.4 R72, [R5+UR5+0x1000] ;  /* 0x001000050548783b */ /* 0x000e620008000200 */
[----:B------:R-:W-:Y:S02]  /*6cc0*/  F2FP.F16.E4M3.UNPACK_B R68, R68 ;  /* 0x00000044ff44723e */ /* 0x000fe400020006ff */
[----:B------:R-:W-:Y:S02]  /*6cd0*/  F2FP.F16.E4M3.UNPACK_B R69, R69 ;  /* 0x00000045ff45723e */ /* 0x000fe400020006ff */
[----:B------:R-:W-:Y:S02]  /*6ce0*/  F2FP.F16.E4M3.UNPACK_B R70, R70 ;  /* 0x00000046ff46723e */ /* 0x000fe400020006ff */
[----:B------:R-:W-:Y:S02]  /*6cf0*/  F2FP.F16.E4M3.UNPACK_B R71, R71 ;  /* 0x00000047ff47723e */ /* 0x000fe400020006ff */
[----:B------:R-:W-:-:S02]  /*6d00*/  F2FP.F16.E4M3.UNPACK_B R66, R66 ;  /* 0x00000042ff42723e */ /* 0x000fc400020006ff */
[----:B------:R-:W-:Y:S02]  /*6d10*/  F2FP.F16.E4M3.UNPACK_B R67, R67 ;  /* 0x00000043ff43723e */ /* 0x000fe400020006ff */
[----:B------:R-:W-:Y:S02]  /*6d20*/  F2FP.F16.E4M3.UNPACK_B R16, R16.H1 ;  /* 0x00000010ff10723e */ /* 0x000fe400030006ff */
[----:B------:R-:W-:-:S07]  /*6d30*/  F2FP.F16.E4M3.UNPACK_B R17, R17.H1 ;  /* 0x00000011ff11723e */ /* 0x000fce00030006ff */
[-C--:B------:R-:W-:Y:S08]  /*6d40*/  HMMA.16816.F32 R60, R68, R16.reuse, R60 ;  /* 0x00000010443c723c */ /* 0x080ff0000000183c */
[----:B------:R-:W-:Y:S01]  /*6d50*/  HMMA.16816.F32 R32, R64, R16, R32 ;  /* 0x000000104020723c */ /* 0x000fe20000001820 */
[----:B0-----:R-:W-:Y:S02]  /*6d60*/  F2FP.F16.E4M3.UNPACK_B R16, R28 ;  /* 0x0000001cff10723e */ /* 0x001fe400020006ff */
[----:B------:R-:W-:-:S07]  /*6d70*/  F2FP.F16.E4M3.UNPACK_B R17, R29 ;  /* 0x0000001dff11723e */ /* 0x000fce00020006ff */
[-C--:B------:R-:W-:Y:S08]  /*6d80*/  HMMA.16816.F32 R40, R20, R16.reuse, R40 ;  /* 0x000000101428723c */ /* 0x080ff00000001828 */
[----:B------:R-:W-:Y:S01]  /*6d90*/  HMMA.16816.F32 R48, R56, R16, R48 ;  /* 0x000000103830723c */ /* 0x000fe20000001830 */
[----:B-1----:R-:W-:Y:S02]  /*6da0*/  F2FP.F16.E4M3.UNPACK_B R16, R72 ;  /* 0x00000048ff10723e */ /* 0x002fe400020006ff */
[----:B------:R-:W-:-:S07]  /*6db0*/  F2FP.F16.E4M3.UNPACK_B R17, R73 ;  /* 0x00000049ff11723e */ /* 0x000fce00020006ff */
[-C--:B------:R-:W-:Y:S08]  /*6dc0*/  HMMA.16816.F32 R36, R20, R16.reuse, R36 ;  /* 0x000000101424723c */ /* 0x080ff00000001824 */
[----:B------:R-:W-:Y:S01]  /*6dd0*/  HMMA.16816.F32 R44, R56, R16, R44 ;  /* 0x00000010382c723c */ /* 0x000fe2000000182c */
[----:B------:R-:W-:Y:S02]  /*6de0*/  F2FP.F16.E4M3.UNPACK_B R16, R76 ;  /* 0x0000004cff10723e */ /* 0x000fe400020006ff */
[----:B------:R-:W-:-:S07]  /*6df0*/  F2FP.F16.E4M3.UNPACK_B R17, R77 ;  /* 0x0000004dff11723e */ /* 0x000fce00020006ff */
[----:B------:R-:W-:Y:S01]  /*6e00*/  HMMA.16816.F32 R20, R20, R16, R52 ;  /* 0x000000101414723c */ /* 0x000fe20000001834 */
[----:B------:R-:W-:Y:S02]  /*6e10*/  F2FP.F16.E4M3.UNPACK_B R28, R28.H1 ;  /* 0x0000001cff1c723e */ /* 0x000fe400030006ff */
[----:B------:R-:W-:Y:S02]  /*6e20*/  F2FP.F16.E4M3.UNPACK_B R29, R29.H1 ;  /* 0x0000001dff1d723e */ /* 0x000fe400030006ff */
[----:B------:R-:W-:Y:S02]  /*6e30*/  F2FP.F16.E4M3.UNPACK_B R72, R72.H1 ;  /* 0x00000048ff48723e */ /* 0x000fe400030006ff */
[----:B------:R-:W-:Y:S02]  /*6e40*/  F2FP.F16.E4M3.UNPACK_B R73, R73.H1 ;  /* 0x00000049ff49723e */ /* 0x000fe400030006ff */
[----:B------:R-:W-:Y:S02]  /*6e50*/  F2FP.F16.E4M3.UNPACK_B R76, R76.H1 ;  /* 0x0000004cff4c723e */ /* 0x000fe400030006ff */
[----:B------:R-:W-:Y:S01]  /*6e60*/  F2FP.F16.E4M3.UNPACK_B R77, R77.H1 ;  /* 0x0000004dff4d723e */ /* 0x000fe200030006ff */
[C---:B------:R-:W-:Y:S08]  /*6e70*/  HMMA.16816.F32 R40, R68.reuse, R28, R40 ;  /* 0x0000001c4428723c */ /* 0x040ff00000001828 */
[C---:B------:R-:W-:Y:S08]  /*6e80*/  HMMA.16816.F32 R36, R68.reuse, R72, R36 ;  /* 0x000000484424723c */ /* 0x040ff00000001824 */
[----:B------:R-:W-:Y:S01]  /*6e90*/  HMMA.16816.F32 R20, R68, R76, R20 ;  /* 0x0000004c4414723c */ /* 0x000fe20000001814 */
[----:B------:R-:W-:-:S02]  /*6ea0*/  IMAD R52, R88, 0x100, R89 ;  /* 0x0000010058347824 */ /* 0x000fc400078e0259 */
[----:B------:R-:W-:Y:S02]  /*6eb0*/  IMAD R53, R86, 0x100, R87 ;  /* 0x0000010056357824 */ /* 0x000fe400078e0257 */
[----:B------:R-:W-:-:S03]  /*6ec0*/  IMAD R54, R84, 0x100, R85 ;  /* 0x0000010054367824 */ /* 0x000fc600078e0255 */
[----:B------:R-:W-:Y:S01]  /*6ed0*/  HMMA.16816.F32 R24, R56, R16, R24 ;  /* 0x000000103818723c */ /* 0x000fe20000001818 */
[----:B------:R-:W-:Y:S01]  /*6ee0*/  IMAD R55, R82, 0x100, R83 ;  /* 0x0000010052377824 */ /* 0x000fe200078e0253 */
[----:B------:R-:W-:Y:S01]  /*6ef0*/  F2FP.F16.E4M3.UNPACK_B R52, R52 ;  /* 0x00000034ff34723e */ /* 0x000fe200020006ff */
[----:B------:R-:W-:Y:S01]  /*6f00*/  IMAD R13, R13, 0x100, R81 ;  /* 0x000001000d0d7824 */ /* 0x000fe200078e0251 */
[----:B------:R-:W-:Y:S01]  /*6f10*/  F2FP.F16.E4M3.UNPACK_B R53, R53 ;  /* 0x00000035ff35723e */ /* 0x000fe200020006ff */
[----:B------:R-:W-:Y:S01]  /*6f20*/  IMAD R101, R101, 0x100, R102 ;  /* 0x0000010065657824 */ /* 0x000fe200078e0266 */
[----:B------:R-:W-:Y:S01]  /*6f30*/  F2FP.F16.E4M3.UNPACK_B R54, R54 ;  /* 0x00000036ff36723e */ /* 0x000fe200020006ff */
[----:B------:R-:W-:Y:S01]  /*6f40*/  IMAD R99, R99, 0x100, R100 ;  /* 0x0000010063637824 */ /* 0x000fe200078e0264 */
[C---:B------:R-:W-:Y:S01]  /*6f50*/  HMMA.16816.F32 R48, R64.reuse, R28, R48 ;  /* 0x0000001c4030723c */ /* 0x040fe20000001830 */
[----:B------:R-:W-:Y:S01]  /*6f60*/  F2FP.F16.E4M3.UNPACK_B R55, R55 ;  /* 0x00000037ff37723e */ /* 0x000fe200020006ff */
[----:B------:R-:W-:Y:S01]  /*6f70*/  IMAD R0, R0, 0x100, R107 ;  /* 0x0000010000007824 */ /* 0x000fe200078e026b */
[----:B------:R-:W-:Y:S01]  /*6f80*/  F2FP.F16.E4M3.UNPACK_B R16, R18 ;  /* 0x00000012ff10723e */ /* 0x000fe200020006ff */
[----:B------:R-:W-:Y:S01]  /*6f90*/  IMAD R10, R15, 0x100, R10 ;  /* 0x000001000f0a7824 */ /* 0x000fe200078e020a */
[----:B------:R-:W-:Y:S01]  /*6fa0*/  F2FP.F16.E4M3.UNPACK_B R17, R19 ;  /* 0x00000013ff11723e */ /* 0x000fe200020006ff */
[----:B------:R-:W-:Y:S01]  /*6fb0*/  IMAD R14, R14, 0x100, R80 ;  /* 0x000001000e0e7824 */ /* 0x000fe200078e0250 */
[----:B------:R-:W-:Y:S01]  /*6fc0*/  F2FP.F16.E4M3.UNPACK_B R28, R30 ;  /* 0x0000001eff1c723e */ /* 0x000fe200020006ff */
[----:B------:R-:W-:Y:S01]  /*6fd0*/  HMMA.16816.F32 R44, R64, R72, R44 ;  /* 0x00000048402c723c */ /* 0x000fe2000000182c */
[----:B------:R-:W-:Y:S01]  /*6fe0*/  F2FP.F16.E4M3.UNPACK_B R29, R31 ;  /* 0x0000001fff1d723e */ /* 0x000fe200020006ff */
[----:B------:R-:W-:Y:S01]  /*6ff0*/  IMAD R11, R11, 0x100, R12 ;  /* 0x000001000b0b7824 */ /* 0x000fe200078e020c */
[----:B------:R-:W-:Y:S01]  /*7000*/  F2FP.F16.E4M3.UNPACK_B R56, R74 ;  /* 0x0000004aff38723e */ /* 0x000fe200020006ff */
[----:B------:R-:W2:Y:S01]  /*7010*/  LDL.LU R83, [R1+0x28] ;  /* 0x0000280001537983 */ /* 0x000ea20000300800 */
[----:B------:R-:W-:-:S02]  /*7020*/  F2FP.F16.E4M3.UNPACK_B R57, R75 ;  /* 0x0000004bff39723e */ /* 0x000fc400020006ff */
[----:B------:R-:W-:Y:S02]  /*7030*/  F2FP.F16.E4M3.UNPACK_B R58, R78 ;  /* 0x0000004eff3a723e */ /* 0x000fe400020006ff */
[----:B------:R-:W-:Y:S01]  /*7040*/  F2FP.F16.E4M3.UNPACK_B R59, R79 ;  /* 0x0000004fff3b723e */ /* 0x000fe200020006ff */
[C---:B------:R-:W-:Y:S08]  /*7050*/  HMMA.16816.F32 R60, R52.reuse, R16, R60 ;  /* 0x00000010343c723c */ /* 0x040ff0000000183c */
[C---:B------:R-:W-:Y:S08]  /*7060*/  HMMA.16816.F32 R40, R52.reuse, R28, R40 ;  /* 0x0000001c3428723c */ /* 0x040ff00000001828 */
[C---:B------:R-:W-:Y:S08]  /*7070*/  HMMA.16816.F32 R36, R52.reuse, R56, R36 ;  /* 0x000000383424723c */ /* 0x040ff00000001824 */
[----:B------:R-:W-:Y:S01]  /*7080*/  HMMA.16816.F32 R20, R52, R58, R20 ;  /* 0x0000003a3414723c */ /* 0x000fe20000001814 */
[----:B------:R-:W-:-:S02]  /*7090*/  IMAD R52, R94, 0x100, R95 ;  /* 0x000001005e347824 */ /* 0x000fc400078e025f */
[----:B------:R-:W-:Y:S02]  /*70a0*/  IMAD R53, R92, 0x100, R93 ;  /* 0x000001005c357824 */ /* 0x000fe400078e025d */
[----:B------:R-:W-:Y:S01]  /*70b0*/  IMAD R54, R90, 0x100, R91 ;  /* 0x000001005a367824 */ /* 0x000fe200078e025b */
[----:B------:R-:W-:Y:S02]  /*70c0*/  F2FP.F16.E4M3.UNPACK_B R52, R52 ;  /* 0x00000034ff34723e */ /* 0x000fe400020006ff */
[----:B------:R-:W-:Y:S01]  /*70d0*/  HMMA.16816.F32 R24, R64, R76, R24 ;  /* 0x0000004c4018723c */ /* 0x000fe20000001818 */
[----:B------:R-:W-:Y:S01]  /*70e0*/  F2FP.F16.E4M3.UNPACK_B R53, R53 ;  /* 0x00000035ff35723e */ /* 0x000fe200020006ff */
[----:B------:R-:W2:Y:S01]  /*70f0*/  LDL.LU R76, [R1+0x24] ;  /* 0x00002400014c7983 */ /* 0x000ea20000300800 */
[----:B------:R-:W-:Y:S02]  /*7100*/  F2FP.F16.E4M3.UNPACK_B R54, R54 ;  /* 0x00000036ff36723e */ /* 0x000fe400020006ff */
[----:B------:R-:W-:Y:S01]  /*7110*/  F2FP.F16.E4M3.UNPACK_B R55, R13 ;  /* 0x0000000dff37723e */ /* 0x000fe200020006ff */
[----:B------:R-:W3:Y:S01]  /*7120*/  LDL.LU R77, [R1+0x20] ;  /* 0x00002000014d7983 */ /* 0x000ee20000300800 */
[----:B------:R-:W-:-:S02]  /*7130*/  F2FP.F16.E4M3.UNPACK_B R30, R30.H1 ;  /* 0x0000001eff1e723e */ /* 0x000fc400030006ff */
[----:B------:R-:W-:Y:S01]  /*7140*/  F2FP.F16.E4M3.UNPACK_B R31, R31.H1 ;  /* 0x0000001fff1f723e */ /* 0x000fe200030006ff */
[----:B------:R-:W3:Y:S02]  /*7150*/  LDL.LU R70, [R1+0x1c] ;  /* 0x00001c0001467983 */ /* 0x000ee40000300800 */
[C---:B------:R-:W-:Y:S08]  /*7160*/  HMMA.16816.F32 R32, R52.reuse, R16, R32 ;  /* 0x000000103420723c */ /* 0x040ff00000001820 */
[----:B------:R-:W-:Y:S01]  /*7170*/  HMMA.16816.F32 R48, R52, R28, R48 ;  /* 0x0000001c3430723c */ /* 0x000fe20000001830 */
[----:B------:R-:W-:Y:S01]  /*7180*/  IMAD R16, R105, 0x100, R106 ;  /* 0x0000010069107824 */ /* 0x000fe200078e026a */
[----:B------:R-:W-:Y:S01]  /*7190*/  F2FP.F16.E4M3.UNPACK_B R74, R74.H1 ;  /* 0x0000004aff4a723e */ /* 0x000fe200030006ff */
[----:B------:R-:W-:Y:S01]  /*71a0*/  IMAD R17, R103, 0x100, R104 ;  /* 0x0000010067117824 */ /* 0x000fe200078e0268 */
[----:B------:R-:W-:Y:S01]  /*71b0*/  F2FP.F16.E4M3.UNPACK_B R28, R18.H1 ;  /* 0x00000012ff1c723e */ /* 0x000fe200030006ff */
[----:B------:R-:W4:Y:S01]  /*71c0*/  LDL.LU R71, [R1+0x18] ;  /* 0x0000180001477983 */ /* 0x000f220000300800 */
[----:B------:R-:W-:-:S02]  /*71d0*/  F2FP.F16.E4M3.UNPACK_B R29, R19.H1 ;  /* 0x00000013ff1d723e */ /* 0x000fc400030006ff */
[C---:B------:R-:W-:Y:S01]  /*71e0*/  HMMA.16816.F32 R44, R52.reuse, R56, R44 ;  /* 0x00000038342c723c */ /* 0x040fe2000000182c */
[----:B------:R-:W-:Y:S01]  /*71f0*/  F2FP.F16.E4M3.UNPACK_B R16, R16 ;  /* 0x00000010ff10723e */ /* 0x000fe200020006ff */
[----:B------:R-:W4:Y:S01]  /*7200*/  LDL.LU R72, [R1+0x14] ;  /* 0x0000140001487983 */ /* 0x000f220000300800 */
[----:B------:R-:W-:Y:S02]  /*7210*/  F2FP.F16.E4M3.UNPACK_B R17, R17 ;  /* 0x00000011ff11723e */ /* 0x000fe400020006ff */
[----:B------:R-:W-:Y:S01]  /*7220*/  F2FP.F16.E4M3.UNPACK_B R18, R101 ;  /* 0x00000065ff12723e */ /* 0x000fe200020006ff */
[----:B------:R-:W4:Y:S01]  /*7230*/  LDL.LU R73, [R1+0x10] ;  /* 0x0000100001497983 */ /* 0x000f220000300800 */
[----:B------:R-:W-:Y:S01]  /*7240*/  F2FP.F16.E4M3.UNPACK_B R19, R99 ;  /* 0x00000063ff13723e */ /* 0x000fe200020006ff */
[----:B------:R-:W-:Y:S01]  /*7250*/  HMMA.16816.F32 R24, R52, R58, R24 ;  /* 0x0000003a3418723c */ /* 0x000fe20000001818 */
[----:B------:R-:W-:Y:S02]  /*7260*/  F2FP.F16.E4M3.UNPACK_B R75, R75.H1 ;  /* 0x0000004bff4b723e */ /* 0x000fe400030006ff */
[----:B------:R-:W-:-:S02]  /*7270*/  F2FP.F16.E4M3.UNPACK_B R78, R78.H1 ;  /* 0x0000004eff4e723e */ /* 0x000fc400030006ff */
[----:B------:R-:W-:Y:S02]  /*7280*/  F2FP.F16.E4M3.UNPACK_B R79, R79.H1 ;  /* 0x0000004fff4f723e */ /* 0x000fe400030006ff */
[----:B------:R-:W-:Y:S02]  /*7290*/  F2FP.F16.E4M3.UNPACK_B R56, R0 ;  /* 0x00000000ff38723e */ /* 0x000fe400020006ff */
[----:B------:R-:W-:Y:S02]  /*72a0*/  F2FP.F16.E4M3.UNPACK_B R57, R10 ;  /* 0x0000000aff39723e */ /* 0x000fe400020006ff */
[----:B------:R-:W-:Y:S02]  /*72b0*/  F2FP.F16.E4M3.UNPACK_B R58, R14 ;  /* 0x0000000eff3a723e */ /* 0x000fe400020006ff */
[----:B------:R-:W-:Y:S02]  /*72c0*/  F2FP.F16.E4M3.UNPACK_B R59, R11 ;  /* 0x0000000bff3b723e */ /* 0x000fe400020006ff */
[----:B------:R-:W-:Y:S01]  /*72d0*/  LOP3.LUT R125, R5, 0x40, RZ, 0x3c, !PT ;  /* 0x00000040057d7812 */ /* 0x000fe200078e3cff */
[C---:B------:R-:W-:Y:S04]  /*72e0*/  HMMA.16816.F32 R60, R16.reuse, R28, R60 ;  /* 0x0000001c103c723c */ /* 0x040fe8000000183c */
[----:B------:R-:W0:Y:S04]  /*72f0*/  LDSM.16.M88.4 R52, [R125+UR5] ;  /* 0x000000057d34783b */ /* 0x000e280008000200 */
[C---:B------:R-:W-:Y:S01]  /*7300*/  HMMA.16816.F32 R40, R16.reuse, R30, R40 ;  /* 0x0000001e1028723c */ /* 0x040fe20000001828 */
[----:B------:R-:W1:Y:S07]  /*7310*/  LDSM.16.M88.4 R12, [R125+UR5+0x800] ;  /* 0x000800057d0c783b */ /* 0x000e6e0008000200 */
[C---:B------:R-:W-:Y:S08]  /*7320*/  HMMA.16816.F32 R36, R16.reuse, R74, R36 ;  /* 0x0000004a1024723c */ /* 0x040ff00000001824 */
[----:B------:R-:W-:Y:S01]  /*7330*/  HMMA.16816.F32 R20, R16, R78, R20 ;  /* 0x0000004e1014723c */ /* 0x000fe20000001814 */
[----:B------:R-:W0:Y:S07]  /*7340*/  LDSM.16.M88.4 R16, [R125+UR5+0x1000] ;  /* 0x001000057d10783b */ /* 0x000e2e0008000200 */
[C---:B------:R-:W-:Y:S08]  /*7350*/  HMMA.16816.F32 R32, R56.reuse, R28, R32 ;  /* 0x0000001c3820723c */ /* 0x040ff00000001820 */
[C---:B------:R-:W-:Y:S01]  /*7360*/  HMMA.16816.F32 R48, R56.reuse, R30, R48 ;  /* 0x0000001e3830723c */ /* 0x040fe20000001830 */
[----:B------:R1:W0:Y:S04]  /*7370*/  LDSM.16.M88.4 R28, [R125+UR5+0x1800] ;  /* 0x001800057d1c783b */ /* 0x0002280008000200 */
[----:B-1----:R-:W4:Y:S04]  /*7380*/  LDL.LU R125, [R1+0x8] ;  /* 0x00000800017d7983 */ /* 0x002f280000300800 */
[----:B------:R-:W4:Y:S04]  /*7390*/  LDL.LU R84, [R1+0x70] ;  /* 0x0000700001547983 */ /* 0x000f280000300800 */
[----:B------:R-:W4:Y:S04]  /*73a0*/  LDL.LU R85, [R1+0x6c] ;  /* 0x00006c0001557983 */ /* 0x000f280000300800 */
[----:B------:R-:W4:Y:S04]  /*73b0*/  LDL.LU R86, [R1+0x68] ;  /* 0x0000680001567983 */ /* 0x000f280000300800 */
[----:B------:R-:W4:Y:S04]  /*73c0*/  LDL.LU R87, [R1+0x60] ;  /* 0x0000600001577983 */ /* 0x000f280000300800 */
[----:B------:R-:W4:Y:S04]  /*73d0*/  LDL.LU R88, [R1+0x58] ;  /* 0x0000580001587983 */ /* 0x000f280000300800 */
[----:B------:R-:W4:Y:S01]  /*73e0*/  LDL.LU R89, [R1+0x54] ;  /* 0x0000540001597983 */ /* 0x000f220000300800 */
[----:B------:R-:W-:Y:S01]  /*73f0*/  HMMA.16816.F32 R44, R56, R74, R44 ;  /* 0x0000004a382c723c */ /* 0x000fe2000000182c */
[----:B------:R-:W-:-:S02]  /*7400*/  IMAD R120, R120, 0x100, R121 ;  /* 0x0000010078787824 */ /* 0x000fc400078e0279 */
[----:B------:R-:W-:Y:S02]  /*7410*/  IMAD R118, R118, 0x100, R119 ;  /* 0x0000010076767824 */ /* 0x000fe400078e0277 */
[----:B------:R-:W-:Y:S02]  /*7420*/  IMAD R116, R116, 0x100, R117 ;  /* 0x0000010074747824 */ /* 0x000fe400078e0275 */
[----:B------:R-:W-:Y:S01]  /*7430*/  IMAD R114, R114, 0x100, R115 ;  /* 0x0000010072727824 */ /* 0x000fe200078e0273 */
[----:B------:R-:W-:Y:S01]  /*7440*/  HMMA.16816.F32 R24, R56, R78, R24 ;  /* 0x0000004e3818723c */ /* 0x000fe20000001818 */
[----:B------:R-:W-:Y:S01]  /*7450*/  F2FP.F16.E4M3.UNPACK_B R56, R120 ;  /* 0x00000078ff38723e */ /* 0x000fe200020006ff */
[----:B------:R-:W-:Y:S01]  /*7460*/  IMAD R122, R122, 0x100, R123 ;  /* 0x000001007a7a7824 */ /* 0x000fe200078e027b */
[----:B------:R-:W-:Y:S01]  /*7470*/  F2FP.F16.E4M3.UNPACK_B R57, R118 ;  /* 0x00000076ff39723e */ /* 0x000fe200020006ff */
[----:B------:R-:W-:Y:S01]  /*7480*/  IMAD R112, R112, 0x100, R113 ;  /* 0x0000010070707824 */ /* 0x000fe200078e0271 */
[----:B------:R-:W-:Y:S01]  /*7490*/  F2FP.F16.E4M3.UNPACK_B R58, R116 ;  /* 0x00000074ff3a723e */ /* 0x000fe200020006ff */
[----:B------:R-:W-:Y:S01]  /*74a0*/  IMAD R110, R110, 0x100, R111 ;  /* 0x000001006e6e7824 */ /* 0x000fe200078e026f */
[----:B------:R-:W-:Y:S01]  /*74b0*/  F2FP.F16.E4M3.UNPACK_B R59, R114 ;  /* 0x00000072ff3b723e */ /* 0x000fe200020006ff */
[----:B------:R-:W-:Y:S01]  /*74c0*/  IMAD R108, R108, 0x100, R109 ;  /* 0x000001006c6c7824 */ /* 0x000fe200078e026d */
[----:B0-----:R-:W-:Y:S01]  /*74d0*/  F2FP.F16.E4M3.UNPACK_B R68, R52 ;  /* 0x00000034ff44723e */ /* 0x001fe200020006ff */
[----:B------:R-:W4:Y:S01]  /*74e0*/  LDL.LU R82, [R1+0xa8] ;  /* 0x0000a80001527983 */ /* 0x000f220000300800 */
[----:B------:R-:W-:-:S02]  /*74f0*/  F2FP.F16.E4M3.UNPACK_B R69, R53 ;  /* 0x00000035ff45723e */ /* 0x000fc400020006ff */
[----:B------:R-:W-:Y:S02]  /*7500*/  F2FP.F16.E4M3.UNPACK_B R10, R12 ;  /* 0x0000000cff0a723e */ /* 0x000fe400020006ff */
[----:B------:R-:W-:Y:S02]  /*7510*/  F2FP.F16.E4M3.UNPACK_B R11, R13 ;  /* 0x0000000dff0b723e */ /* 0x000fe400020006ff */
[----:B------:R-:W-:Y:S02]  /*7520*/  F2FP.F16.E4M3.UNPACK_B R64, R16 ;  /* 0x00000010ff40723e */ /* 0x000fe400020006ff */
[----:B------:R-:W-:Y:S02]  /*7530*/  F2FP.F16.E4M3.UNPACK_B R65, R17 ;  /* 0x00000011ff41723e */ /* 0x000fe400020006ff */
[----:B------:R-:W-:Y:S02]  /*7540*/  F2FP.F16.E4M3.UNPACK_B R66, R28 ;  /* 0x0000001cff42723e */ /* 0x000fe400020006ff */
[----:B------:R-:W-:Y:S01]  /*7550*/  F2FP.F16.E4M3.UNPACK_B R67, R29 ;  /* 0x0000001dff43723e */ /* 0x000fe200020006ff */
[C---:B------:R-:W-:Y:S08]  /*7560*/  HMMA.16816.F32 R60, R56.reuse, R68, R60 ;  /* 0x00000044383c723c */ /* 0x040ff0000000183c */
[C---:B------:R-:W-:Y:S08]  /*7570*/  HMMA.16816.F32 R40, R56.reuse, R10, R40 ;  /* 0x0000000a3828723c */ /* 0x040ff00000001828 */
[C---:B------:R-:W-:Y:S08]  /*7580*/  HMMA.16816.F32 R36, R56.reuse, R64, R36 ;  /* 0x000000403824723c */ /* 0x040ff00000001824 */
[----:B------:R-:W-:Y:S01]  /*7590*/  HMMA.16816.F32 R20, R56, R66, R20 ;  /* 0x000000423814723c */ /* 0x000fe20000001814 */
[----:B------:R-:W-:-:S02]  /*75a0*/  F2FP.F16.E4M3.UNPACK_B R56, R122 ;  /* 0x0000007aff38723e */ /* 0x000fc400020006ff */
[----:B------:R-:W-:Y:S02]  /*75b0*/  F2FP.F16.E4M3.UNPACK_B R57, R112 ;  /* 0x00000070ff39723e */ /* 0x000fe400020006ff */
[----:B------:R-:W-:Y:S02]  /*75c0*/  F2FP.F16.E4M3.UNPACK_B R58, R110 ;  /* 0x0000006eff3a723e */ /* 0x000fe400020006ff */
[----:B------:R-:W-:-:S07]  /*75d0*/  F2FP.F16.E4M3.UNPACK_B R59, R108 ;  /* 0x0000006cff3b723e */ /* 0x000fce00020006ff */
[C---:B------:R-:W-:Y:S08]  /*75e0*/  HMMA.16816.F32 R48, R56.reuse, R10, R48 ;  /* 0x0000000a3830723c */ /* 0x040ff00000001830 */
[C---:B------:R-:W-:Y:S08]  /*75f0*/  HMMA.16816.F32 R44, R56.reuse, R64, R44 ;  /* 0x00000040382c723c */ /* 0x040ff0000000182c */
[C---:B------:R-:W-:Y:S08]  /*7600*/  HMMA.16816.F32 R32, R56.reuse, R68, R32 ;  /* 0x000000443820723c */ /* 0x040ff00000001820 */
[----:B------:R-:W-:Y:S01]  /*7610*/  HMMA.16816.F32 R24, R56, R66, R24 ;  /* 0x000000423818723c */ /* 0x000fe20000001818 */
[----:B--2---:R-:W-:-:S02]  /*7620*/  IMAD R0, R76, 0x100, R83 ;  /* 0x000001004c007824 */ /* 0x004fc400078e0253 */
[----:B------:R-:W2:Y:S01]  /*7630*/  LDL.LU R76, [R1+0xa4] ;  /* 0x0000a400014c7983 */ /* 0x000ea20000300800 */
[----:B---3--:R-:W-:-:S03]  /*7640*/  IMAD R10, R70, 0x100, R77 ;  /* 0x00000100460a7824 */ /* 0x008fc600078e024d */
[----:B------:R-:W3:Y:S04]  /*7650*/  LDL.LU R77, [R1+0xa0] ;  /* 0x0000a000014d7983 */ /* 0x000ee80000300800 */
[----:B------:R-:W3:Y:S01]  /*7660*/  LDL.LU R70, [R1+0x9c] ;  /* 0x00009c0001467983 */ /* 0x000ee20000300800 */
[----:B------:R-:W-:Y:S02]  /*7670*/  F2FP.F16.E4M3.UNPACK_B R56, R0 ;  /* 0x00000000ff38723e */ /* 0x000fe400020006ff */
[----:B------:R-:W-:Y:S01]  /*7680*/  F2FP.F16.E4M3.UNPACK_B R57, R10 ;  /* 0x0000000aff39723e */ /* 0x000fe200020006ff */
[----:B----4-:R-:W-:Y:S02]  /*7690*/  IMAD R11, R72, 0x100, R71 ;  /* 0x00000100480b7824 */ /* 0x010fe400078e0247 */
[----:B------:R-:W4:Y:S04]  /*76a0*/  LDL.LU R71, [R1+0x98] ;  /* 0x0000980001477983 */ /* 0x000f280000300800 */
[----:B------:R-:W4:Y:S01]  /*76b0*/  LDL.LU R72, [R1+0x94] ;  /* 0x0000940001487983 */ /* 0x000f220000300800 */
[----:B------:R-:W-:Y:S01]  /*76c0*/  F2FP.F16.E4M3.UNPACK_B R58, R11 ;  /* 0x0000000bff3a723e */ /* 0x000fe200020006ff */
[----:B------:R-:W-:-:S02]  /*76d0*/  IMAD R64, R125, 0x100, R73 ;  /* 0x000001007d407824 */ /* 0x000fc400078e0249 */
[----:B------:R-:W4:Y:S03]  /*76e0*/  LDL.LU R73, [R1+0x90] ;  /* 0x0000900001497983 */ /* 0x000f260000300800 */
[----:B------:R-:W-:Y:S01]  /*76f0*/  F2FP.F16.E4M3.UNPACK_B R59, R64 ;  /* 0x00000040ff3b723e */ /* 0x000fe200020006ff */
[----:B------:R-:W4:Y:S01]  /*7700*/  LDL.LU R125, [R1+0x88] ;  /* 0x00008800017d7983 */ /* 0x000f220000300800 */
[----:B------:R-:W-:-:S03]  /*7710*/  IMAD R64, R4, 0x100, R96 ;  /* 0x0000010004407824 */ /* 0x000fc600078e0260 */
[----:B------:R-:W4:Y:S01]  /*7720*/  LDL.LU R96, [R1+0x154] ;  /* 0x0001540001607983 */ /* 0x000f220000300800 */
[----:B------:R-:W-:-:S03]  /*7730*/  IMAD R0, R85, 0x100, R84 ;  /* 0x0000010055007824 */ /* 0x000fc600078e0254 */
[----:B------:R1:W5:Y:S01]  /*7740*/  LDL.LU R4, [R1+0x150] ;  /* 0x0001500001047983 */ /* 0x0003620000300800 */
[----:B------:R-:W-:-:S03]  /*7750*/  IMAD R10, R87, 0x100, R86 ;  /* 0x00000100570a7824 */ /* 0x000fc600078e0256 */
[----:B------:R-:W4:Y:S04]  /*7760*/  LDL.LU R83, [R1+0xe0] ;  /* 0x0000e00001537983 */ /* 0x000f280000300800 */
[----:B------:R-:W4:Y:S01]  /*7770*/  LDL.LU R84, [R1+0xdc] ;  /* 0x0000dc0001547983 */ /* 0x000f220000300800 */
[----:B------:R-:W-:-:S03]  /*7780*/  IMAD R11, R89, 0x100, R88 ;  /* 0x00000100590b7824 */ /* 0x000fc600078e0258 */
[----:B------:R-:W4:Y:S04]  /*7790*/  LDL.LU R85, [R1+0xd8] ;  /* 0x0000d80001557983 */ /* 0x000f280000300800 */
[----:B------:R-:W4:Y:S04]  /*77a0*/  LDL.LU R86, [R1+0xd4] ;  /* 0x0000d40001567983 */ /* 0x000f280000300800 */
[----:B------:R-:W4:Y:S04]  /*77b0*/  LDL.LU R87, [R1+0xd0] ;  /* 0x0000d00001577983 */ /* 0x000f280000300800 */
[----:B------:R-:W4:Y:S04]  /*77c0*/  LDL.LU R88, [R1+0xcc] ;  /* 0x0000cc0001587983 */ /* 0x000f280000300800 */
[----:B------:R-:W4:Y:S01]  /*77d0*/  LDL.LU R89, [R1+0xc8] ;  /* 0x0000c80001597983 */ /* 0x000f220000300800 */
[----:B------:R-:W-:-:S02]  /*77e0*/  F2FP.F16.E4M3.UNPACK_B R52, R52.H1 ;  /* 0x00000034ff34723e */ /* 0x000fc400030006ff */
[----:B------:R-:W-:Y:S02]  /*77f0*/  F2FP.F16.E4M3.UNPACK_B R53, R53.H1 ;  /* 0x00000035ff35723e */ /* 0x000fe400030006ff */
[----:B------:R-:W-:Y:S02]  /*7800*/  F2FP.F16.E4M3.UNPACK_B R12, R12.H1 ;  /* 0x0000000cff0c723e */ /* 0x000fe400030006ff */
[----:B------:R-:W-:Y:S02]  /*7810*/  F2FP.F16.E4M3.UNPACK_B R13, R13.H1 ;  /* 0x0000000dff0d723e */ /* 0x000fe400030006ff */
[----:B------:R-:W-:Y:S02]  /*7820*/  F2FP.F16.E4M3.UNPACK_B R16, R16.H1 ;  /* 0x00000010ff10723e */ /* 0x000fe400030006ff */
[----:B------:R-:W-:Y:S02]  /*7830*/  F2FP.F16.E4M3.UNPACK_B R17, R17.H1 ;  /* 0x00000011ff11723e */ /* 0x000fe400030006ff */
[----:B------:R-:W-:-:S02]  /*7840*/  F2FP.F16.E4M3.UNPACK_B R28, R28.H1 ;  /* 0x0000001cff1c723e */ /* 0x000fc400030006ff */
[----:B------:R-:W-:Y:S01]  /*7850*/  F2FP.F16.E4M3.UNPACK_B R29, R29.H1 ;  /* 0x0000001dff1d723e */ /* 0x000fe200030006ff */
        /* <DEDUP_REMOVED lines=8> */
[----:B------:R-:W-:Y:S01]  /*78e0*/  HMMA.16816.F32 R48, R56, R12, R48 ;  /* 0x0000000c3830723c */ /* 0x000fe20000001830 */
[----:B--2---:R-:W-:Y:S02]  /*78f0*/  IMAD R0, R76, 0x100, R82 ;  /* 0x000001004c007824 */ /* 0x004fe400078e0252 */
[----:B------:R-:W2:Y:S01]  /*7900*/  LDL.LU R76, [R1+0xfc] ;  /* 0x0000fc00014c7983 */ /* 0x000ea20000300800 */
[----:B---3--:R-:W-:-:S03]  /*7910*/  IMAD R10, R70, 0x100, R77 ;  /* 0x00000100460a7824 */ /* 0x008fc600078e024d */
[----:B------:R-:W2:Y:S04]  /*7920*/  LDL.LU R77, [R1+0xf8] ;  /* 0x0000f800014d7983 */ /* 0x000ea80000300800 */
[----:B------:R-:W3:Y:S01]  /*7930*/  LDL.LU R70, [R1+0xf4] ;  /* 0x0000f40001467983 */ /* 0x000ee20000300800 */
[----:B----4-:R-:W-:-:S03]  /*7940*/  IMAD R11, R72, 0x100, R71 ;  /* 0x00000100480b7824 */ /* 0x010fc600078e0247 */
[----:B------:R-:W3:Y:S04]  /*7950*/  LDL.LU R71, [R1+0xf0] ;  /* 0x0000f00001477983 */ /* 0x000ee80000300800 */
[----:B------:R-:W4:Y:S01]  /*7960*/  LDL.LU R72, [R1+0xec] ;  /* 0x0000ec0001487983 */ /* 0x000f220000300800 */
[----:B------:R-:W-:-:S03]  /*7970*/  IMAD R12, R125, 0x100, R73 ;  /* 0x000001007d0c7824 */ /* 0x000fc600078e0249 */
[----:B------:R-:W4:Y:S04]  /*7980*/  LDL.LU R73, [R1+0xe8] ;  /* 0x0000e80001497983 */ /* 0x000f280000300800 */
[----:B------:R-:W2:Y:S01]  /*7990*/  LDL.LU R125, [R1+0xe4] ;  /* 0x0000e400017d7983 */ /* 0x000ea20000300800 */
[----:B------:R-:W-:-:S03]  /*79a0*/  IMAD R67, R96, 0x100, R89 ;  /* 0x0000010060437824 */ /* 0x000fc600078e0259 */
[----:B------:R-:W2:Y:S01]  /*79b0*/  LDL.LU R96, [R1+0x14c] ;  /* 0x00014c0001607983 */ /* 0x000ea20000300800 */
[----:B------:R-:W-:Y:S01]  /*79c0*/  HMMA.16816.F32 R44, R56, R16, R44 ;  /* 0x00000010382c723c */ /* 0x000fe2000000182c */
[----:B------:R-:W-:Y:S02]  /*79d0*/  IMAD R64, R84, 0x100, R83 ;  /* 0x0000010054407824 */ /* 0x000fe400078e0253 */
[----:B------:R-:W-:-:S05]  /*79e0*/  IMAD R65, R86, 0x100, R85 ;  /* 0x0000010056417824 */ /* 0x000fca00078e0255 */
[C---:B------:R-:W-:Y:S01]  /*79f0*/  HMMA.16816.F32 R32, R56.reuse, R52, R32 ;  /* 0x000000343820723c */ /* 0x040fe20000001820 */
[----:B------:R-:W-:Y:S01]  /*7a00*/  IMAD R66, R88, 0x100, R87 ;  /* 0x0000010058427824 */ /* 0x000fe200078e0257 */
[----:B------:R-:W-:Y:S02]  /*7a10*/  F2FP.F16.E4M3.UNPACK_B R64, R64 ;  /* 0x00000040ff40723e */ /* 0x000fe400020006ff */
[----:B------:R-:W-:Y:S02]  /*7a20*/  F2FP.F16.E4M3.UNPACK_B R65, R65 ;  /* 0x00000041ff41723e */ /* 0x000fe400020006ff */
[----:B------:R-:W-:Y:S02]  /*7a30*/  F2FP.F16.E4M3.UNPACK_B R66, R66 ;  /* 0x00000042ff42723e */ /* 0x000fe400020006ff */
[----:B------:R-:W-:Y:S01]  /*7a40*/  HMMA.16816.F32 R24, R56, R28, R24 ;  /* 0x0000001c3818723c */ /* 0x000fe20000001818 */
[----:B------:R-:W-:Y:S02]  /*7a50*/  F2FP.F16.E4M3.UNPACK_B R57, R10 ;  /* 0x0000000aff39723e */ /* 0x000fe400020006ff */
[----:B------:R-:W-:-:S02]  /*7a60*/  F2FP.F16.E4M3.UNPACK_B R58, R11 ;  /* 0x0000000bff3a723e */ /* 0x000fc400020006ff */
[----:B------:R-:W-:Y:S02]  /*7a70*/  F2FP.F16.E4M3.UNPACK_B R56, R0 ;  /* 0x00000000ff38723e */ /* 0x000fe400020006ff */
[----:B------:R-:W-:Y:S02]  /*7a80*/  F2FP.F16.E4M3.UNPACK_B R59, R12 ;  /* 0x0000000cff3b723e */ /* 0x000fe400020006ff */
[----:B------:R-:W-:Y:S02]  /*7a90*/  F2FP.F16.E4M3.UNPACK_B R10, R14 ;  /* 0x0000000eff0a723e */ /* 0x000fe400020006ff */
[----:B------:R-:W-:Y:S02]  /*7aa0*/  F2FP.F16.E4M3.UNPACK_B R11, R15 ;  /* 0x0000000fff0b723e */ /* 0x000fe400020006ff */
[----:B------:R-:W-:Y:S02]  /*7ab0*/  F2FP.F16.E4M3.UNPACK_B R67, R67 ;  /* 0x00000043ff43723e */ /* 0x000fe400020006ff */
[----:B------:R-:W-:-:S02]  /*7ac0*/  F2FP.F16.E4M3.UNPACK_B R28, R54 ;  /* 0x00000036ff1c723e */ /* 0x000fc400020006ff */
[----:B------:R-:W-:Y:S02]  /*7ad0*/  F2FP.F16.E4M3.UNPACK_B R29, R55 ;  /* 0x00000037ff1d723e */ /* 0x000fe400020006ff */
[----:B------:R-:W-:Y:S02]  /*7ae0*/  F2FP.F16.E4M3.UNPACK_B R12, R18 ;  /* 0x00000012ff0c723e */ /* 0x000fe400020006ff */
[----:B------:R-:W-:Y:S02]  /*7af0*/  F2FP.F16.E4M3.UNPACK_B R13, R19 ;  /* 0x00000013ff0d723e */ /* 0x000fe400020006ff */
[----:B------:R-:W-:Y:S02]  /*7b00*/  F2FP.F16.E4M3.UNPACK_B R16, R30 ;  /* 0x0000001eff10723e */ /* 0x000fe400020006ff */
[----:B------:R-:W-:Y:S01]  /*7b10*/  F2FP.F16.E4M3.UNPACK_B R17, R31 ;  /* 0x0000001fff11723e */ /* 0x000fe200020006ff */
[-C--:B------:R-:W-:Y:S08]  /*7b20*/  HMMA.16816.F32 R40, R56, R10.reuse, R40 ;  /* 0x0000000a3828723c */ /* 0x080ff00000001828 */
[----:B------:R-:W-:Y:S01]  /*7b30*/  HMMA.16816.F32 R48, R64, R10, R48 ;  /* 0x0000000a4030723c */ /* 0x000fe20000001830 */
[----:B------:R-:W-:-:S07]  /*7b40*/  F2FP.F16.E4M3.UNPACK_B R11, R15.H1 ;  /* 0x0000000fff0b723e */ /* 0x000fce00030006ff */
[----:B------:R-:W-:Y:S01]  /*7b50*/  HMMA.16816.F32 R60, R56, R28, R60 ;  /* 0x0000001c383c723c */ /* 0x000fe2000000183c */
[----:B------:R-:W-:-:S07]  /*7b60*/  IMAD R15, R124, 0x100, R9 ;  /* 0x000001007c0f7824 */ /* 0x000fce00078e0209 */
[C---:B------:R-:W-:Y:S08]  /*7b70*/  HMMA.16816.F32 R36, R56.reuse, R12, R36 ;  /* 0x0000000c3824723c */ /* 0x040ff00000001824 */
[----:B------:R-:W-:Y:S08]  /*7b80*/  HMMA.16816.F32 R20, R56, R16, R20 ;  /* 0x000000103814723c */ /* 0x000ff00000001814 */
[----:B------:R-:W-:Y:S01]  /*7b90*/  HMMA.16816.F32 R44, R64, R12, R44 ;  /* 0x0000000c402c723c */ /* 0x000fe2000000182c */
[----:B------:R-:W-:-:S02]  /*7ba0*/  IMAD R12, R3, 0x100, R6 ;  /* 0x00000100030c7824 */ /* 0x000fc400078e0206 */
[----:B------:R-:W-:-:S05]  /*7bb0*/  IMAD R13, R97, 0x100, R8 ;  /* 0x00000100610d7824 */ /* 0x000fca00078e0208 */
[----:B------:R-:W-:Y:S01]  /*7bc0*/  HMMA.16816.F32 R56, R64, R28, R32 ;  /* 0x0000001c4038723c */ /* 0x000fe20000001820 */
[----:B------:R-:W-:Y:S01]  /*7bd0*/  F2FP.F16.E4M3.UNPACK_B R29, R55.H1 ;  /* 0x00000037ff1d723e */ /* 0x000fe200030006ff */
[----:B--2---:R-:W-:Y:S02]  /*7be0*/  IMAD R10, R96, 0x100, R125 ;  /* 0x00000100600a7824 */ /* 0x004fe400078e027d */
[----:B------:R-:W2:Y:S03]  /*7bf0*/  LDL.LU R96, [R1+0x148] ;  /* 0x0001480001607983 */ /* 0x000ea60000300800 */
[----:B------:R-:W-:Y:S01]  /*7c00*/  F2FP.F16.E4M3.UNPACK_B R55, R10 ;  /* 0x0000000aff37723e */ /* 0x000fe200020006ff */
[----:B------:R-:W2:Y:S01]  /*7c10*/  LDL.LU R6, [R1+0x144] ;  /* 0x0001440001067983 */ /* 0x000ea20000300800 */
[----:B------:R-:W-:Y:S01]  /*7c20*/  F2FP.F16.E4M3.UNPACK_B R10, R14.H1 ;  /* 0x0000000eff0a723e */ /* 0x000fe200030006ff */
[----:B------:R-:W-:-:S02]  /*7c30*/  IMAD R14, R98, 0x100, R7 ;  /* 0x00000100620e7824 */ /* 0x000fc400078e0207 */
[----:B------:R-:W2:Y:S04]  /*7c40*/  LDL.LU R3, [R1+0x140] ;  /* 0x0001400001037983 */ /* 0x000ea80000300800 */
[----:B------:R1:W5:Y:S04]  /*7c50*/  LDL.LU R8, [R1+0x13c] ;  /* 0x00013c0001087983 */ /* 0x0003680000300800 */
[----:B------:R-:W2:Y:S04]  /*7c60*/  LDL.LU R97, [R1+0x138] ;  /* 0x0001380001617983 */ /* 0x000ea80000300800 */
        /* <DEDUP_REMOVED lines=12> */
[----:B------:R-:W2:Y:S01]  /*7d30*/  LDL.LU R85, [R1+0x7c] ;  /* 0x00007c0001557983 */ /* 0x000ea20000300800 */
[----:B------:R-:W-:-:S03]  /*7d40*/  IMAD R52, R77, 0x100, R76 ;  /* 0x000001004d347824 */ /* 0x000fc600078e024c */
[----:B------:R-:W2:Y:S01]  /*7d50*/  LDL.LU R86, [R1+0x30] ;  /* 0x0000300001567983 */ /* 0x000ea20000300800 */
[----:B------:R-:W-:-:S03]  /*7d60*/  USHF.R.S32.HI UR10, URZ, 0x1f, UR4 ;  /* 0x0000001fff0a7899 */ /* 0x000fc60008011404 */
[----:B------:R-:W2:Y:S01]  /*7d70*/  LDL.LU R87, [R1+0x84] ;  /* 0x0000840001577983 */ /* 0x000ea20000300800 */
[----:B---3--:R-:W-:-:S03]  /*7d80*/  IMAD R53, R71, 0x100, R70 ;  /* 0x0000010047357824 */ /* 0x008fc600078e0246 */
[----:B------:R-:W3:Y:S04]  /*7d90*/  LDL.LU R88, [R1+0x38] ;  /* 0x0000380001587983 */ /* 0x000ee80000300800 */
[----:B------:R-:W3:Y:S01]  /*7da0*/  LDL.LU R89, [R1+0xac] ;  /* 0x0000ac0001597983 */ /* 0x000ee20000300800 */
[----:B----4-:R-:W-:-:S03]  /*7db0*/  IMAD R0, R73, 0x100, R72 ;  /* 0x0000010049007824 */ /* 0x010fc600078e0248 */
[----:B------:R-:W4:Y:S04]  /*7dc0*/  LDL.LU R76, [R1+0x40] ;  /* 0x00004000014c7983 */ /* 0x000f280000300800 */
[----:B------:R-:W3:Y:S04]  /*7dd0*/  LDL.LU R77, [R1+0xb4] ;  /* 0x0000b400014d7983 */ /* 0x000ee80000300800 */
[----:B------:R-:W3:Y:S04]  /*7de0*/  LDL.LU R70, [R1+0xc4] ;  /* 0x0000c40001467983 */ /* 0x000ee80000300800 */
[----:B------:R-:W3:Y:S04]  /*7df0*/  LDL.LU R71, [R1+0x64] ;  /* 0x0000640001477983 */ /* 0x000ee80000300800 */
[----:B------:R-:W3:Y:S04]  /*7e00*/  LDL.LU R72, [R1+0x78] ;  /* 0x0000780001487983 */ /* 0x000ee80000300800 */
[----:B------:R-:W4:Y:S01]  /*7e10*/  LDL.LU R73, [R1+0x8c] ;  /* 0x00008c0001497983 */ /* 0x000f220000300800 */
[----:B--2---:R-:W-:-:S04]  /*7e20*/  IADD3 R97, P2, PT, R97, UR4, RZ ;  /* 0x0000000461617c10 */ /* 0x004fc8000ff5e0ff */
[----:B------:R-:W-:Y:S02]  /*7e30*/  IADD3.X R96, PT, PT, R96, UR10, RZ, P2, !PT ;  /* 0x0000000a60607c10 */ /* 0x000fe400097fe4ff */
[----:B------:R-:W-:Y:S02]  /*7e40*/  IADD3 R124, P3, PT, R124, UR4, RZ ;  /* 0x000000047c7c7c10 */ /* 0x000fe4000ff7e0ff */
[----:B------:R-:W-:Y:S02]  /*7e50*/  IADD3 R125, P4, PT, R125, UR4, RZ ;  /* 0x000000047d7d7c10 */ /* 0x000fe4000ff9e0ff */
[----:B------:R-:W-:-:S03]  /*7e60*/  IADD3 R92, P5, PT, R92, UR4, RZ ;  /* 0x000000045c5c7c10 */ /* 0x000fc6000ffbe0ff */
[----:B------:R0:W-:Y:S01]  /*7e70*/  STL [R1+0x4], R125 ;  /* 0x0000047d01007387 */ /* 0x0001e20000100800 */
[----:B------:R-:W-:Y:S02]  /*7e80*/  IADD3.X R98, PT, PT, R98, UR10, RZ, P3, !PT ;  /* 0x0000000a62627c10 */ /* 0x000fe40009ffe4ff */
[----:B------:R-:W-:Y:S02]  /*7e90*/  IADD3 R93, P6, PT, R93, UR4, RZ ;  /* 0x000000045d5d7c10 */ /* 0x000fe4000ffde0ff */
[----:B------:R-:W-:Y:S02]  /*7ea0*/  IADD3 R7, P3, PT, R7, UR4, RZ ;  /* 0x0000000407077c10 */ /* 0x000fe4000ff7e0ff */
[----:B------:R-:W-:Y:S01]  /*7eb0*/  IADD3 R94, P0, PT, R94, UR4, RZ ;  /* 0x000000045e5e7c10 */ /* 0x000fe2000ff1e0ff */
[----:B0-----:R-:W2:Y:S01]  /*7ec0*/  LDL.LU R125, [R1+0xb0] ;  /* 0x0000b000017d7983 */ /* 0x001ea20000300800 */
[----:B------:R-:W-:-:S03]  /*7ed0*/  IADD3 R95, P1, PT, R95, UR4, RZ ;  /* 0x000000045f5f7c10 */ /* 0x000fc6000ff3e0ff */
[----:B------:R-:W-:Y:S01]  /*7ee0*/  STL [R1+0x2c], R92 ;  /* 0x00002c5c01007387 */ /* 0x000fe20000100800 */
[----:B------:R-:W-:Y:S02]  /*7ef0*/  IADD3 R82, P2, PT, R82, UR4, RZ ;  /* 0x0000000452527c10 */ /* 0x000fe4000ff5e0ff */
[----:B------:R-:W-:Y:S01]  /*7f00*/  IADD3.X R6, PT, PT, R6, UR10, RZ, P4, !PT ;  /* 0x0000000a06067c10 */ /* 0x000fe2000a7fe4ff */
[----:B------:R-:W-:Y:S04]  /*7f10*/  STL [R1+0x34], R93 ;  /* 0x0000345d01007387 */ /* 0x000fe80000100800 */
[----:B------:R-:W-:Y:S04]  /*7f20*/  STL [R1+0x3c], R94 ;  /* 0x00003c5e01007387 */ /* 0x000fe80000100800 */
[----:B------:R-:W-:Y:S04]  /*7f30*/  STL [R1+0x44], R95 ;  /* 0x0000445f01007387 */ /* 0x000fe80000100800 */
[----:B------:R0:W-:Y:S04]  /*7f40*/  STL [R1+0x5c], R7 ;  /* 0x00005c0701007387 */ /* 0x0001e80000100800 */
[----:B------:R-:W-:Y:S04]  /*7f50*/  STL [R1+0x4c], R82 ;  /* 0x00004c5201007387 */ /* 0x000fe80000100800 */
[----:B0-----:R-:W2:Y:S04]  /*7f60*/  LDL.LU R7, [R1+0x124] ;  /* 0x0001240001077983 */ /* 0x001ea80000300800 */
[----:B------:R0:W-:Y:S04]  /*7f70*/  STL [R1], R6 ;  /* 0x0000000601007387 */ /* 0x0001e80000100800 */
[----:B0-----:R-:W2:Y:S01]  /*7f80*/  LDL.LU R6, [R1+0x120] ;  /* 0x0001200001067983 */ /* 0x001ea20000300800 */
[----:B------:R-:W-:-:S02]  /*7f90*/  IADD3 R83, P4, PT, R83, UR4, RZ ;  /* 0x0000000453537c10 */ /* 0x000fc4000ff9e0ff */
[----:B------:R-:W-:Y:S02]  /*7fa0*/  IADD3.X R84, PT, PT, R84, UR10, RZ, P5, !PT ;  /* 0x0000000a54547c10 */ /* 0x000fe4000affe4ff */
[----:B------:R-:W-:Y:S02]  /*7fb0*/  IADD3 R85, P5, PT, R85, UR4, RZ ;  /* 0x0000000455557c10 */ /* 0x000fe4000ffbe0ff */
[----:B------:R-:W-:Y:S01]  /*7fc0*/  IADD3.X R86, PT, PT, R86, UR10, RZ, P6, !PT ;  /* 0x0000000a56567c10 */ /* 0x000fe2000b7fe4ff */
[----:B------:R-:W-:Y:S01]  /*7fd0*/  STL [R1+0x74], R83 ;  /* 0x0000745301007387 */ /* 0x000fe20000100800 */
[----:B------:R-:W-:Y:S02]  /*7fe0*/  IADD3 R87, P6, PT, R87, UR4, RZ ;  /* 0x0000000457577c10 */ /* 0x000fe4000ffde0ff */
[----:B---3--:R-:W-:Y:S01]  /*7ff0*/  IADD3.X R88, PT, PT, R88, UR10, RZ, P0, !PT ;  /* 0x0000000a58587c10 */ /* 0x008fe200087fe4ff */
[----:B------:R-:W-:Y:S01]  /*8000*/  STL [R1+0xc], R84 ;  /* 0x00000c5401007387 */ /* 0x000fe20000100800 */
[----:B------:R-:W-:-:S02]  /*8010*/  IADD3 R89, P0, PT, R89, UR4, RZ ;  /* 0x0000000459597c10 */ /* 0x000fc4000ff1e0ff */
[----:B----4-:R-:W-:Y:S01]  /*8020*/  IADD3.X R76, PT, PT, R76, UR10, RZ, P1, !PT ;  /* 0x0000000a4c4c7c10 */ /* 0x010fe20008ffe4ff */
[----:B------:R-:W-:Y:S01]  /*8030*/  STL [R1+0x7c], R85 ;  /* 0x00007c5501007387 */ /* 0x000fe20000100800 */
[----:B------:R-:W-:-:S03]  /*8040*/  IADD3 R77, P1, PT, R77, UR4, RZ ;  /* 0x000000044d4d7c10 */ /* 0x000fc6000ff3e0ff */
[----:B------:R-:W-:Y:S04]  /*8050*/  STL [R1+0x30], R86 ;  /* 0x0000305601007387 */ /* 0x000fe80000100800 */
[----:B------:R-:W-:Y:S04]  /*8060*/  STL [R1+0x84], R87 ;  /* 0x0000845701007387 */ /* 0x000fe80000100800 */
[----:B------:R-:W-:Y:S01]  /*8070*/  STL [R1+0x38], R88 ;  /* 0x0000385801007387 */ /* 0x000fe20000100800 */
[----:B------:R-:W-:-:S03]  /*8080*/  IADD3.X R3, PT, PT, R3, UR10, RZ, P3, !PT ;  /* 0x0000000a03037c10 */ /* 0x000fc60009ffe4ff */
[----:B------:R-:W-:Y:S01]  /*8090*/  STL [R1+0xac], R89 ;  /* 0x0000ac5901007387 */ /* 0x000fe20000100800 */
[----:B--2---:R-:W-:Y:S02]  /*80a0*/  IADD3.X R6, PT, PT, R6, UR10, RZ, P2, !PT ;  /* 0x0000000a06067c10 */ /* 0x004fe400097fe4ff */
[----:B------:R-:W-:-:S03]  /*80b0*/  IADD3 R7, P2, PT, R7, UR4, RZ ;  /* 0x0000000407077c10 */ /* 0x000fc6000ff5e0ff */
[----:B------:R0:W-:Y:S04]  /*80c0*/  STL [R1+0x48], R6 ;  /* 0x0000480601007387 */ /* 0x0001e80000100800 */
[----:B------:R-:W-:Y:S04]  /*80d0*/  STL [R1+0x40], R76 ;  /* 0x0000404c01007387 */ /* 0x000fe80000100800 */
[----:B0-----:R-:W2:Y:S04]  /*80e0*/  LDL.LU R6, [R1+0x11c] ;  /* 0x00011c0001067983 */ /* 0x001ea80000300800 */
[----:B------:R-:W-:Y:S04]  /*80f0*/  STL [R1+0xb4], R77 ;  /* 0x0000b44d01007387 */ /* 0x000fe80000100800 */
[----:B------:R0:W-:Y:S04]  /*8100*/  STL [R1+0xbc], R7 ;  /* 0x0000bc0701007387 */ /* 0x0001e80000100800 */
[----:B0-----:R-:W3:Y:S04]  /*8110*/  LDL.LU R7, [R1+0x118] ;  /* 0x0001180001077983 */ /* 0x001ee80000300800 */
[----:B------:R0:W-:Y:S04]  /*8120*/  STL [R1+0x50], R3 ;  /* 0x0000500301007387 */ /* 0x0001e80000100800 */
[----:B0-----:R-:W4:Y:S01]  /*8130*/  LDL.LU R3, [R1+0x114] ;  /* 0x0001140001037983 */ /* 0x001f220000300800 */
[----:B------:R-:W-:-:S02]  /*8140*/  IADD3 R70, P3, PT, R70, UR4, RZ ;  /* 0x0000000446467c10 */ /* 0x000fc4000ff7e0ff */
[----:B------:R-:W-:Y:S02]  /*8150*/  IADD3.X R71, PT, PT, R71, UR10, RZ, P4, !PT ;  /* 0x0000000a47477c10 */ /* 0x000fe4000a7fe4ff */
[----:B------:R-:W-:Y:S01]  /*8160*/  IADD3.X R72, PT, PT, R72, UR10, RZ, P5, !PT ;  /* 0x0000000a48487c10 */ /* 0x000fe2000affe4ff */
[----:B------:R-:W-:Y:S01]  /*8170*/  STL [R1+0xc4], R70 ;  /* 0x0000c44601007387 */ /* 0x000fe20000100800 */
[----:B------:R-:W-:-:S03]  /*8180*/  IADD3.X R73, PT, PT, R73, UR10, RZ, P0, !PT ;  /* 0x0000000a49497c10 */ /* 0x000fc600087fe4ff */
[----:B------:R-:W-:Y:S01]  /*8190*/  STL [R1+0x64], R71 ;  /* 0x0000644701007387 */ /* 0x000fe20000100800 */
[----:B------:R-:W-:Y:S02]  /*81a0*/  IADD3.X R125, PT, PT, R125, UR10, RZ, P1, !PT ;  /* 0x0000000a7d7d7c10 */ /* 0x000fe40008ffe4ff */
[----:B------:R-:W-:Y:S01]  /*81b0*/  IADD3.X R9, PT, PT, R9, UR10, RZ, P3, !PT ;  /* 0x0000000a09097c10 */ /* 0x000fe20009ffe4ff */
[----:B------:R-:W-:Y:S01]  /*81c0*/  HMMA.16816.F32 R24, R64, R16, R24 ;  /* 0x000000104018723c */ /* 0x000fe20000001818 */
[----:B---3--:R-:W-:-:S05]  /*81d0*/  IADD3.X R7, PT, PT, R7, UR10, RZ, P6, !PT ;  /* 0x0000000a07077c10 */ /* 0x008fca000b7fe4ff */
[----:B------:R0:W-:Y:S01]  /*81e0*/  STL [R1+0x80], R7 ;  /* 0x0000800701007387 */ /* 0x0001e20000100800 */
[----:B----4-:R-:W-:-:S03]  /*81f0*/  IADD3.X R3, PT, PT, R3, UR10, RZ, P2, !PT ;  /* 0x0000000a03037c10 */ /* 0x010fc600097fe4ff */
[----:B0-----:R-:W3:Y:S04]  /*8200*/  LDL.LU R7, [R1+0x110] ;  /* 0x0001100001077983 */ /* 0x001ee80000300800 */
[----:B------:R-:W-:Y:S04]  /*8210*/  STL [R1+0x78], R72 ;  /* 0x0000784801007387 */ /* 0x000fe80000100800 */
[----:B------:R0:W-:Y:S04]  /*8220*/  STL [R1+0xb8], R3 ;  /* 0x0000b80301007387 */ /* 0x0001e80000100800 */
[----:B------:R-:W-:Y:S04]  /*8230*/  STL [R1+0x8c], R73 ;  /* 0x00008c4901007387 */ /* 0x000fe80000100800 */
[----:B0-----:R1:W5:Y:S04]  /*8240*/  LDL.LU R3, [R1+0x10c] ;  /* 0x00010c0001037983 */ /* 0x0013680000300800 */
[----:B------:R-:W-:Y:S04]  /*8250*/  STL [R1+0xb0], R125 ;  /* 0x0000b07d01007387 */ /* 0x000fe80000100800 */
[----:B------:R0:W-:Y:S04]  /*8260*/  STL [R1+0xc0], R9 ;  /* 0x0000c00901007387 */ /* 0x0001e80000100800 */
[----:B0-----:R1:W5:Y:S01]  /*8270*/  LDL.LU R9, [R1+0x108] ;  /* 0x0001080001097983 */ /* 0x0013620000300800 */
[----:B------:R-:W-:-:S02]  /*8280*/  F2FP.F16.E4M3.UNPACK_B R28, R54.H1 ;  /* 0x00000036ff1c723e */ /* 0x000fc400030006ff */
[----:B------:R-:W-:Y:S02]  /*8290*/  F2FP.F16.E4M3.UNPACK_B R54, R0 ;  /* 0x00000000ff36723e */ /* 0x000fe400020006ff */
[----:B------:R-:W0:Y:S01]  /*82a0*/  LDC R0, c[0x0][0x3a8] ;  /* 0x0000ea00ff007b82 */ /* 0x000e220000000800 */
[----:B------:R-:W-:Y:S02]  /*82b0*/  F2FP.F16.E4M3.UNPACK_B R52, R52 ;  /* 0x00000034ff34723e */ /* 0x000fe400020006ff */
[----:B------:R-:W-:Y:S02]  /*82c0*/  F2FP.F16.E4M3.UNPACK_B R53, R53 ;  /* 0x00000035ff35723e */ /* 0x000fe400020006ff */
[----:B------:R-:W-:Y:S02]  /*82d0*/  F2FP.F16.E4M3.UNPACK_B R18, R18.H1 ;  /* 0x00000012ff12723e */ /* 0x000fe400030006ff */
[----:B------:R-:W-:Y:S02]  /*82e0*/  F2FP.F16.E4M3.UNPACK_B R19, R19.H1 ;  /* 0x00000013ff13723e */ /* 0x000fe400030006ff */
[----:B------:R-:W-:-:S02]  /*82f0*/  F2FP.F16.E4M3.UNPACK_B R16, R30.H1 ;  /* 0x0000001eff10723e */ /* 0x000fc400030006ff */
[----:B------:R-:W-:Y:S02]  /*8300*/  F2FP.F16.E4M3.UNPACK_B R17, R31.H1 ;  /* 0x0000001fff11723e */ /* 0x000fe400030006ff */
[----:B------:R-:W-:Y:S02]  /*8310*/  F2FP.F16.E4M3.UNPACK_B R12, R12 ;  /* 0x0000000cff0c723e */ /* 0x000fe400020006ff */
[----:B------:R-:W-:Y:S02]  /*8320*/  F2FP.F16.E4M3.UNPACK_B R13, R13 ;  /* 0x0000000dff0d723e */ /* 0x000fe400020006ff */
[----:B------:R-:W-:Y:S02]  /*8330*/  F2FP.F16.E4M3.UNPACK_B R14, R14 ;  /* 0x0000000eff0e723e */ /* 0x000fe400020006ff */
[----:B------:R-:W-:Y:S01]  /*8340*/  F2FP.F16.E4M3.UNPACK_B R15, R15 ;  /* 0x0000000fff0f723e */ /* 0x000fe200020006ff */
[----:B------:R-:W-:Y:S01]  /*8350*/  HMMA.16816.F32 R32, R52, R28, R60 ;  /* 0x0000001c3420723c */ /* 0x000fe2000000183c */
[----:B------:R-:W-:-:S07]  /*8360*/  UIADD3 UR6, UPT, UPT, UR6, -0x1, URZ ;  /* 0xffffffff06067890 */ /* 0x000fce000fffe0ff */
[C---:B------:R-:W-:Y:S08]  /*8370*/  HMMA.16816.F32 R40, R52.reuse, R10, R40 ;  /* 0x0000000a3428723c */ /* 0x040ff00000001828 */
[----:B------:R-:W-:Y:S01]  /*8380*/  HMMA.16816.F32 R36, R52, R18, R36 ;  /* 0x000000123424723c */ /* 0x000fe20000001824 */
[----:B------:R-:W-:-:S07]  /*8390*/  UISETP.NE.U32.AND UP0, UPT, UR6, URZ, UPT ;  /* 0x000000ff0600728c */ /* 0x000fce000bf05070 */
[----:B------:R-:W-:Y:S08]  /*83a0*/  HMMA.16816.F32 R52, R52, R16, R20 ;  /* 0x000000103434723c */ /* 0x000ff00000001814 */
[C---:B------:R-:W-:Y:S08]  /*83b0*/  HMMA.16816.F32 R28, R12.reuse, R28, R56 ;  /* 0x0000001c0c1c723c */ /* 0x040ff00000001838 */
[C---:B------:R-:W-:Y:S08]  /*83c0*/  HMMA.16816.F32 R48, R12.reuse, R10, R48 ;  /* 0x0000000a0c30723c */ /* 0x040ff00000001830 */
[C---:B------:R-:W-:Y:S08]  /*83d0*/  HMMA.16816.F32 R44, R12.reuse, R18, R44 ;  /* 0x000000120c2c723c */ /* 0x040ff0000000182c */
[----:B------:R-:W-:Y:S01]  /*83e0*/  HMMA.16816.F32 R24, R12, R16, R24 ;  /* 0x000000100c18723c */ /* 0x000fe20000001818 */
[----:B0-----:R-:W-:-:S05]  /*83f0*/  IMAD.SHL.U32 R0, R0, 0x80, RZ ;  /* 0x0000008000007824 */ /* 0x001fca00078e00ff */
[----:B--2---:R-:W-:Y:S01]  /*8400*/  IADD3 R6, P4, PT, R0, R6, RZ ;  /* 0x0000000600067210 */ /* 0x004fe20007f9e0ff */
[----:B------:R-:W-:-:S03]  /*8410*/  UIADD3 UR7, UPT, UPT, UR7, -0x80, URZ ;  /* 0xffffff8007077890 */ /* 0x000fc6000fffe0ff */
[----:B---3--:R-:W-:Y:S01]  /*8420*/  LEA.HI.X.SX32 R7, R0, R7, 0x1, P4 ;  /* 0x0000000700077211 */ /* 0x008fe200020f0eff */
[----:B-1----:R-:W-:Y:S09]  /*8430*/  BRA.U UP0, `(.L_x_1) ;  /* 0xffffffa1005c7547 */ /* 0x002ff2000b83ffff */
.L_x_0:
[----:B------:R-:W1:Y:S01]  /*8440*/  S2R R18, SR_TID.X ;  /* 0x0000000000127919 */ /* 0x000e620000002100 */
[----:B------:R-:W-:Y:S01]  /*8450*/  F2FP.SATFINITE.E4M3.F32.PACK_AB_MERGE_C R32, R33, R32, RZ ;  /* 0x000000202120723e */ /* 0x000fe200048070ff */
[----:B------:R-:W2:Y:S01]  /*8460*/  LDCU.128 UR12, c[0x0][0x390] ;  /* 0x00007200ff0c77ac */ /* 0x000ea20008000c00 */
[----:B------:R-:W-:Y:S01]  /*8470*/  F2FP.SATFINITE.E4M3.F32.PACK_AB_MERGE_C R40, R41, R40, RZ ;  /* 0x000000282928723e */ /* 0x000fe200048070ff */
[----:B------:R-:W3:Y:S01]  /*8480*/  LDL.LU R56, [R1+0x100] ;  /* 0x0001000001387983 */ /* 0x000ee20000300800 */
[----:B------:R-:W-:Y:S01]  /*8490*/  F2FP.SATFINITE.E4M3.F32.PACK_AB_MERGE_C R36, R37, R36, RZ ;  /* 0x000000242524723e */ /* 0x000fe200048070ff */
[----:B------:R-:W4:Y:S01]  /*84a0*/  LDCU UR4, c[0x0][0x3b4] ;  /* 0x00007680ff0477ac */ /* 0x000f220008000800 */
[----:B------:R-:W-:Y:S01]  /*84b0*/  F2FP.SATFINITE.E4M3.F32.PACK_AB_MERGE_C R34, R35, R34, RZ ;  /* 0x000000222322723e */ /* 0x000fe200048070ff */
[----:B------:R-:W0:Y:S01]  /*84c0*/  S2R R16, SR_TID.X ;  /* 0x0000000000107919 */ /* 0x000e220000002100 */
[----:B------:R-:W-:Y:S02]  /*84d0*/  F2FP.SATFINITE.E4M3.F32.PACK_AB_MERGE_C R42, R43, R42, RZ ;  /* 0x0000002a2b2a723e */ /* 0x000fe400048070ff */
[----:B------:R-:W-:-:S02]  /*84e0*/  F2FP.SATFINITE.E4M3.F32.PACK_AB_MERGE_C R38, R39, R38, RZ ;  /* 0x000000262726723e */ /* 0x000fc400048070ff */
[----:B------:R-:W-:Y:S02]  /*84f0*/  LOP3.LUT R32, R32, 0xffff, RZ, 0xc0, !PT ;  /* 0x0000ffff20207812 */ /* 0x000fe400078ec0ff */
[----:B------:R-:W-:Y:S02]  /*8500*/  LOP3.LUT R19, R40, 0xffff, RZ, 0xc0, !PT ;  /* 0x0000ffff28137812 */ /* 0x000fe400078ec0ff */
[----:B------:R-:W-:Y:S02]  /*8510*/  LOP3.LUT R36, R36, 0xffff, RZ, 0xc0, !PT ;  /* 0x0000ffff24247812 */ /* 0x000fe400078ec0ff */
[----:B------:R-:W-:Y:S02]  /*8520*/  LOP3.LUT R34, R34, 0xffff, RZ, 0xc0, !PT ;  /* 0x0000ffff22227812 */ /* 0x000fe400078ec0ff */
[----:B------:R-:W-:Y:S02]  /*8530*/  LOP3.LUT R21, R42, 0xffff, RZ, 0xc0, !PT ;  /* 0x0000ffff2a157812 */ /* 0x000fe400078ec0ff */
[----:B------:R-:W-:-:S02]  /*8540*/  LOP3.LUT R38, R38, 0xffff, RZ, 0xc0, !PT ;  /* 0x0000ffff26267812 */ /* 0x000fc400078ec0ff */
[----:B------:R-:W-:Y:S02]  /*8550*/  F2FP.SATFINITE.E4M3.F32.PACK_AB_MERGE_C R28, R29, R28, RZ ;  /* 0x0000001c1d1c723e */ /* 0x000fe400048070ff */
[----:B------:R-:W-:Y:S02]  /*8560*/  F2FP.SATFINITE.E4M3.F32.PACK_AB_MERGE_C R48, R49, R48, RZ ;  /* 0x000000303130723e */ /* 0x000fe400048070ff */
[----:B------:R-:W-:Y:S02]  /*8570*/  F2FP.SATFINITE.E4M3.F32.PACK_AB_MERGE_C R44, R45, R44, RZ ;  /* 0x0000002c2d2c723e */ /* 0x000fe400048070ff */
[----:B------:R-:W-:Y:S01]  /*8580*/  LOP3.LUT R28, R28, 0xffff, RZ, 0xc0, !PT ;  /* 0x0000ffff1c1c7812 */ /* 0x000fe200078ec0ff */
[----:B-1----:R-:W-:Y:S01]  /*8590*/  IMAD.SHL.U32 R0, R18, 0x200, RZ ;  /* 0x0000020012007824 */ /* 0x002fe200078e00ff */
[----:B------:R-:W-:Y:S01]  /*85a0*/  LOP3.LUT R23, R48, 0xffff, RZ, 0xc0, !PT ;  /* 0x0000ffff30177812 */ /* 0x000fe200078ec0ff */
[----:B-----5:R-:W-:Y:S01]  /*85b0*/  IMAD.SHL.U32 R3, R18, 0x8, RZ ;  /* 0x0000000812037824 */ /* 0x020fe200078e00ff */
[----:B------:R-:W-:Y:S01]  /*85c0*/  LOP3.LUT R44, R44, 0xffff, RZ, 0xc0, !PT ;  /* 0x0000ffff2c2c7812 */ /* 0x000fe200078ec0ff */
[----:B------:R-:W-:Y:S01]  /*85d0*/  IMAD.SHL.U32 R4, R18, 0x100, RZ ;  /* 0x0000010012047824 */ /* 0x000fe200078e00ff */
[----:B------:R-:W-:Y:S01]  /*85e0*/  LOP3.LUT R2, R0, 0x1000, RZ, 0xc0, !PT ;  /* 0x0000100000027812 */ /* 0x000fe200078ec0ff */
[----:B------:R-:W-:Y:S01]  /*85f0*/  IMAD.SHL.U32 R0, R18, 0x10, RZ ;  /* 0x0000001012007824 */ /* 0x000fe200078e00ff */
[----:B------:R-:W-:-:S02]  /*8600*/  LOP3.LUT R3, R3, 0x80, RZ, 0xc0, !PT ;  /* 0x0000008003037812 */ /* 0x000fc400078ec0ff */
[----:B------:R-:W-:Y:S02]  /*8610*/  PRMT R9, R44, 0x3340, R1 ;  /* 0x000033402c097816 */ /* 0x000fe40000000001 */
[----:B------:R-:W-:Y:S01]  /*8620*/  IADD3 R5, PT, PT, R3, UR5, R2 ;  /* 0x0000000503057c10 */ /* 0x000fe2000fffe002 */
[----:B------:R-:W-:Y:S01]  /*8630*/  IMAD.SHL.U32 R2, R18, 0x4, RZ ;  /* 0x0000000412027824 */ /* 0x000fe200078e00ff */
[----:B------:R-:W-:Y:S02]  /*8640*/  LOP3.LUT R0, R0, 0x70, RZ, 0xc0, !PT ;  /* 0x0000007000007812 */ /* 0x000fe400078ec0ff */
[----:B------:R-:W-:Y:S02]  /*8650*/  LOP3.LUT R3, R4, 0x2000, RZ, 0xc0, !PT ;  /* 0x0000200004037812 */ /* 0x000fe400078ec0ff */
[----:B------:R-:W-:Y:S02]  /*8660*/  LOP3.LUT R2, R2, 0x700, RZ, 0xc0, !PT ;  /* 0x0000070002027812 */ /* 0x000fe400078ec0ff */
[----:B------:R-:W-:-:S02]  /*8670*/  IADD3 R3, PT, PT, R0, R5, R3 ;  /* 0x0000000500037210 */ /* 0x000fc40007ffe003 */
[----:B------:R-:W-:Y:S02]  /*8680*/  PRMT R0, R32, 0x3340, R19 ;  /* 0x0000334020007816 */ /* 0x000fe40000000013 */
[----:B------:R-:W-:Y:S01]  /*8690*/  PRMT R5, R38, 0x3340, R1 ;  /* 0x0000334026057816 */ /* 0x000fe20000000001 */
[----:B------:R-:W-:Y:S01]  /*86a0*/  IMAD.IADD R8, R2, 0x1, R3 ;  /* 0x0000000102087824 */ /* 0x000fe200078e0203 */
[----:B------:R-:W-:Y:S02]  /*86b0*/  PRMT R3, R36, 0x3340, R1 ;  /* 0x0000334024037816 */ /* 0x000fe40000000001 */
[----:B------:R-:W-:Y:S02]  /*86c0*/  PRMT R2, R34, 0x3340, R21 ;  /* 0x0000334022027816 */ /* 0x000fe40000000015 */
[----:B------:R-:W-:Y:S02]  /*86d0*/  PRMT R7, R0, 0x5410, R3 ;  /* 0x0000541000077816 */ /* 0x000fe40000000003 */
[----:B------:R-:W-:-:S02]  /*86e0*/  PRMT R11, R2, 0x5410, R5 ;  /* 0x00005410020b7816 */ /* 0x000fc40000000005 */
[----:B------:R-:W-:Y:S02]  /*86f0*/  SHF.R.U32.HI R0, RZ, 0x8, R32 ;  /* 0x00000008ff007819 */ /* 0x000fe40000011620 */
[----:B------:R-:W-:Y:S02]  /*8700*/  SHF.R.U32.HI R3, RZ, 0x8, R19 ;  /* 0x00000008ff037819 */ /* 0x000fe40000011613 */
[----:B------:R-:W-:Y:S02]  /*8710*/  SHF.R.U32.HI R5, RZ, 0x8, R36 ;  /* 0x00000008ff057819 */ /* 0x000fe40000011624 */
[----:B------:R-:W-:Y:S02]  /*8720*/  PRMT R4, R28, 0x3340, R23 ;  /* 0x000033401c047816 */ /* 0x000fe40000000017 */
[----:B------:R-:W-:Y:S02]  /*8730*/  LOP3.LUT R3, R3, 0xffff, RZ, 0xc0, !PT ;  /* 0x0000ffff03037812 */ /* 0x000fe400078ec0ff */
[----:B------:R-:W-:-:S02]  /*8740*/  LOP3.LUT R0, R0, 0xffff, RZ, 0xc0, !PT ;  /* 0x0000ffff00007812 */ /* 0x000fc400078ec0ff */
[----:B------:R-:W-:Y:S02]  /*8750*/  LOP3.LUT R5, R5, 0xffff, RZ, 0xc0, !PT ;  /* 0x0000ffff05057812 */ /* 0x000fe400078ec0ff */
[----:B------:R-:W-:Y:S02]  /*8760*/  PRMT R15, R4, 0x5410, R9 ;  /* 0x00005410040f7816 */ /* 0x000fe40000000009 */
[----:B------:R-:W-:Y:S02]  /*8770*/  PRMT R9, R0, 0x3340, R3 ;  /* 0x0000334000097816 */ /* 0x000fe40000000003 */
[----:B------:R-:W-:Y:S02]  /*8780*/  PRMT R10, R5, 0x3340, R10 ;  /* 0x00003340050a7816 */ /* 0x000fe4000000000a */
[----:B------:R-:W-:Y:S02]  /*8790*/  SHF.R.U32.HI R0, RZ, 0x8, R28 ;  /* 0x00000008ff007819 */ /* 0x000fe4000001161c */
[----:B------:R-:W-:-:S02]  /*87a0*/  SHF.R.U32.HI R3, RZ, 0x8, R23 ;  /* 0x00000008ff037819 */ /* 0x000fc40000011617 */
[----:B------:R-:W-:Y:S02]  /*87b0*/  SHF.R.U32.HI R5, RZ, 0x8, R44 ;  /* 0x00000008ff057819 */ /* 0x000fe4000001162c */
[----:B------:R-:W-:Y:S02]  /*87c0*/  LOP3.LUT R3, R3, 0xffff, RZ, 0xc0, !PT ;  /* 0x0000ffff03037812 */ /* 0x000fe400078ec0ff */
[----:B------:R-:W-:Y:S02]  /*87d0*/  LOP3.LUT R0, R0, 0xffff, RZ, 0xc0, !PT ;  /* 0x0000ffff00007812 */ /* 0x000fe400078ec0ff */
[----:B------:R-:W-:Y:S02]  /*87e0*/  LOP3.LUT R5, R5, 0xffff, RZ, 0xc0, !PT ;  /* 0x0000ffff05057812 */ /* 0x000fe400078ec0ff */
[----:B------:R-:W-:Y:S02]  /*87f0*/  PRMT R0, R0, 0x3340, R3 ;  /* 0x0000334000007816 */ /* 0x000fe40000000003 */
[----:B------:R-:W-:-:S02]  /*8800*/  PRMT R3, R5, 0x3340, R14 ;  /* 0x0000334005037816 */ /* 0x000fc4000000000e */
[----:B------:R-:W-:Y:S02]  /*8810*/  PRMT R5, R9, 0x5410, R10 ;  /* 0x0000541009057816 */ /* 0x000fe4000000000a */
[----:B------:R-:W2:Y:S01]  /*8820*/  LDL.LU R10, [R1+0x104] ;  /* 0x00010400010a7983 */ /* 0x000ea20000300800 */
[----:B------:R-:W-:Y:S02]  /*8830*/  F2FP.SATFINITE.E4M3.F32.PACK_AB_MERGE_C R30, R31, R30, RZ ;  /* 0x0000001e1f1e723e */ /* 0x000fe400048070ff */
[----:B------:R-:W-:Y:S02]  /*8840*/  F2FP.SATFINITE.E4M3.F32.PACK_AB_MERGE_C R50, R51, R50, RZ ;  /* 0x000000323332723e */ /* 0x000fe400048070ff */
[----:B------:R-:W-:Y:S02]  /*8850*/  F2FP.SATFINITE.E4M3.F32.PACK_AB_MERGE_C R46, R47, R46, RZ ;  /* 0x0000002e2f2e723e */ /* 0x000fe400048070ff */
[----:B------:R-:W-:Y:S02]  /*8860*/  F2FP.SATFINITE.E4M3.F32.PACK_AB_MERGE_C R24, R25, R24, RZ ;  /* 0x000000181918723e */ /* 0x000fe400048070ff */
[----:B------:R-:W-:-:S02]  /*8870*/  LOP3.LUT R30, R30, 0xffff, RZ, 0xc0, !PT ;  /* 0x0000ffff1e1e7812 */ /* 0x000fc400078ec0ff */
[----:B------:R-:W-:Y:S02]  /*8880*/  LOP3.LUT R25, R50, 0xffff, RZ, 0xc0, !PT ;  /* 0x0000ffff32197812 */ /* 0x000fe400078ec0ff */
[----:B------:R-:W-:Y:S02]  /*8890*/  LOP3.LUT R46, R46, 0xffff, RZ, 0xc0, !PT ;  /* 0x0000ffff2e2e7812 */ /* 0x000fe400078ec0ff */
[----:B------:R-:W-:Y:S02]  /*88a0*/  PRMT R6, R30, 0x3340, R25 ;  /* 0x000033401e067816 */ /* 0x000fe40000000019 */
[----:B------:R-:W-:Y:S02]  /*88b0*/  PRMT R13, R46, 0x3340, R1 ;  /* 0x000033402e0d7816 */ /* 0x000fe40000000001 */
[----:B------:R-:W-:Y:S02]  /*88c0*/  SHF.R.U32.HI R2, RZ, 0x8, R34 ;  /* 0x00000008ff027819 */ /* 0x000fe40000011622 */
[----:B------:R-:W-:-:S02]  /*88d0*/  PRMT R17, R6, 0x5410, R13 ;  /* 0x0000541006117816 */ /* 0x000fc4000000000d */
[----:B------:R-:W-:Y:S02]  /*88e0*/  SHF.R.U32.HI R4, RZ, 0x8, R21 ;  /* 0x00000008ff047819 */ /* 0x000fe40000011615 */
[----:B------:R-:W-:Y:S02]  /*88f0*/  SHF.R.U32.HI R6, RZ, 0x8, R38 ;  /* 0x00000008ff067819 */ /* 0x000fe40000011626 */
[----:B------:R-:W-:Y:S02]  /*8900*/  LOP3.LUT R4, R4, 0xffff, RZ, 0xc0, !PT ;  /* 0x0000ffff04047812 */ /* 0x000fe400078ec0ff */
[----:B------:R-:W-:Y:S02]  /*8910*/  LOP3.LUT R13, R2, 0xffff, RZ, 0xc0, !PT ;  /* 0x0000ffff020d7812 */ /* 0x000fe400078ec0ff */
[----:B------:R-:W-:Y:S02]  /*8920*/  LOP3.LUT R6, R6, 0xffff, RZ, 0xc0, !PT ;  /* 0x0000ffff06067812 */ /* 0x000fe400078ec0ff */
[----:B------:R-:W-:-:S02]  /*8930*/  PRMT R13, R13, 0x3340, R4 ;  /* 0x000033400d0d7816 */ /* 0x000fc40000000004 */
[----:B------:R-:W-:Y:S02]  /*8940*/  PRMT R12, R6, 0x3340, R1 ;  /* 0x00003340060c7816 */ /* 0x000fe40000000001 */
[----:B------:R-:W-:Y:S02]  /*8950*/  SHF.R.U32.HI R2, RZ, 0x8, R30 ;  /* 0x00000008ff027819 */ /* 0x000fe4000001161e */
[----:B------:R-:W-:Y:S02]  /*8960*/  SHF.R.U32.HI R4, RZ, 0x8, R25 ;  /* 0x00000008ff047819 */ /* 0x000fe40000011619 */
[----:B------:R-:W-:Y:S02]  /*8970*/  SHF.R.U32.HI R6, RZ, 0x8, R46 ;  /* 0x00000008ff067819 */ /* 0x000fe4000001162e */
[----:B------:R-:W-:Y:S02]  /*8980*/  LOP3.LUT R4, R4, 0xffff, RZ, 0xc0, !PT ;  /* 0x0000ffff04047812 */ /* 0x000fe400078ec0ff */
[----:B------:R-:W-:-:S02]  /*8990*/  LOP3.LUT R19, R2, 0xffff, RZ, 0xc0, !PT ;  /* 0x0000ffff02137812 */ /* 0x000fc400078ec0ff */
[----:B------:R-:W-:Y:S02]  /*89a0*/  LOP3.LUT R6, R6, 0xffff, RZ, 0xc0, !PT ;  /* 0x0000ffff06067812 */ /* 0x000fe400078ec0ff */
[----:B------:R-:W-:Y:S02]  /*89b0*/  F2FP.SATFINITE.E4M3.F32.PACK_AB_MERGE_C R52, R53, R52, RZ ;  /* 0x000000343534723e */ /* 0x000fe400048070ff */
[----:B------:R-:W-:Y:S02]  /*89c0*/  F2FP.SATFINITE.E4M3.F32.PACK_AB_MERGE_C R54, R55, R54, RZ ;  /* 0x000000363736723e */ /* 0x000fe400048070ff */
[----:B------:R-:W-:Y:S02]  /*89d0*/  PRMT R4, R19, 0x3340, R4 ;  /* 0x0000334013047816 */ /* 0x000fe40000000004 */
[----:B------:R-:W-:Y:S02]  /*89e0*/  F2FP.SATFINITE.E4M3.F32.PACK_AB_MERGE_C R26, R27, R26, RZ ;  /* 0x0000001a1b1a723e */ /* 0x000fe400048070ff */
[----:B------:R-:W-:-:S02]  /*89f0*/  PRMT R19, R6, 0x3340, R1 ;  /* 0x0000334006137816 */ /* 0x000fc40000000001 */
[----:B------:R-:W-:Y:S02]  /*8a00*/  LOP3.LUT R52, R52, 0xffff, RZ, 0xc0, !PT ;  /* 0x0000ffff34347812 */ /* 0x000fe400078ec0ff */
[----:B------:R-:W-:Y:S02]  /*8a10*/  PRMT R13, R13, 0x5410, R12 ;  /* 0x000054100d0d7816 */ /* 0x000fe4000000000c */
[----:B------:R-:W-:Y:S02]  /*8a20*/  LOP3.LUT R54, R54, 0xffff, RZ, 0xc0, !PT ;  /* 0x0000ffff36367812 */ /* 0x000fe400078ec0ff */
[----:B------:R-:W-:Y:S02]  /*8a30*/  PRMT R3, R0, 0x5410, R3 ;  /* 0x0000541000037816 */ /* 0x000fe40000000003 */
[----:B------:R-:W-:Y:S02]  /*8a40*/  PRMT R19, R4, 0x5410, R19 ;  /* 0x0000541004137816 */ /* 0x000fe40000000013 */
[----:B------:R-:W-:-:S02]  /*8a50*/  LOP3.LUT R24, R24, 0xffff, RZ, 0xc0, !PT ;  /* 0x0000ffff18187812 */ /* 0x000fc400078ec0ff */
[----:B------:R-:W-:Y:S02]  /*8a60*/  LOP3.LUT R26, R26, 0xffff, RZ, 0xc0, !PT ;  /* 0x0000ffff1a1a7812 */ /* 0x000fe400078ec0ff */
[--C-:B------:R-:W-:Y:S02]  /*8a70*/  PRMT R4, R7, 0x4210, R52.reuse ;  /* 0x0000421007047816 */ /* 0x100fe40000000034 */
[----:B------:R-:W-:Y:S02]  /*8a80*/  PRMT R5, R5, 0x5210, R52 ;  /* 0x0000521005057816 */ /* 0x000fe40000000034 */
[--C-:B------:R-:W-:Y:S02]  /*8a90*/  PRMT R6, R11, 0x4210, R54.reuse ;  /* 0x000042100b067816 */ /* 0x100fe40000000036 */
[----:B------:R-:W-:Y:S01]  /*8aa0*/  PRMT R7, R13, 0x5210, R54 ;  /* 0x000052100d077816 */ /* 0x000fe20000000036 */
[----:B------:R-:W-:Y:S01]  /*8ab0*/  BAR.SYNC.DEFER_BLOCKING 0x0 ;  /* 0x0000000000007b1d */ /* 0x000fe20000010000 */
[----:B0-----:R-:W-:-:S02]  /*8ac0*/  PRMT R20, R15, 0x4210, R24 ;  /* 0x000042100f147816 */ /* 0x001fc40000000018 */
[----:B------:R-:W-:Y:S02]  /*8ad0*/  PRMT R21, R3, 0x5210, R24 ;  /* 0x0000521003157816 */ /* 0x000fe40000000018 */
[--C-:B------:R-:W-:Y:S02]  /*8ae0*/  PRMT R22, R17, 0x4210, R26.reuse ;  /* 0x0000421011167816 */ /* 0x100fe4000000001a */
[----:B------:R-:W-:Y:S02]  /*8af0*/  PRMT R23, R19, 0x5210, R26 ;  /* 0x0000521013177816 */ /* 0x000fe4000000001a */
[----:B------:R-:W-:Y:S01]  /*8b00*/  SHF.R.U32.HI R28, RZ, 0x8, R18 ;  /* 0x00000008ff1c7819 */ /* 0x000fe20000011612 */
[----:B------:R-:W-:Y:S04]  /*8b10*/  STSM.16.M88.4 [R8], R4 ;  /* 0x0000000408007844 */ /* 0x000fe80000000200 */
[----:B------:R-:W-:Y:S01]  /*8b20*/  STSM.16.M88.4 [R8+0x800], R20 ;  /* 0x0008001408007844 */ /* 0x000fe20000000200 */
[----:B------:R-:W-:-:S04]  /*8b30*/  LOP3.LUT R9, R16, 0x1ff, RZ, 0xc0, !PT ;  /* 0x000001ff10097812 */ /* 0x000fc800078ec0ff */
[----:B------:R-:W-:Y:S01]  /*8b40*/  LEA R9, R9, UR5, 0x4 ;  /* 0x0000000509097c11 */ /* 0x000fe2000f8e20ff */
[----:B------:R-:W-:Y:S06]  /*8b50*/  BAR.SYNC.DEFER_BLOCKING 0x0 ;  /* 0x0000000000007b1d */ /* 0x000fec0000010000 */
[----:B------:R-:W0:Y:S01]  /*8b60*/  LDCU UR5, c[0x0][0x3b8] ;  /* 0x00007700ff0577ac */ /* 0x000e220008000800 */
[----:B------:R-:W-:Y:S01]  /*8b70*/  SGXT.U32 R28, R28, 0x1 ;  /* 0x000000011c1c781a */ /* 0x000fe20000000000 */
[----:B------:R-:W1:Y:S02]  /*8b80*/  LDS.128 R4, [R9] ;  /* 0x0000000009047984 */ /* 0x000e640000000c00 */
[----:B-1----:R-:W-:-:S02]  /*8b90*/  PRMT R51, R4, 0x7770, RZ ;  /* 0x0000777004337816 */ /* 0x002fc400000000ff */
[----:B------:R-:W-:Y:S02]  /*8ba0*/  PRMT R49, R5, 0x7770, RZ ;  /* 0x0000777005317816 */ /* 0x000fe400000000ff */
[C---:B---3--:R-:W-:Y:S02]  /*8bb0*/  LOP3.LUT R8, R56.reuse, R28, RZ, 0xfc, !PT ;  /* 0x0000001c38087212 */ /* 0x048fe400078efcff */
[----:B------:R-:W-:-:S03]  /*8bc0*/  LOP3.LUT R13, R56, 0x2, R28, 0xfe, !PT ;  /* 0x00000002380d7812 */ /* 0x000fc600078efe1c */
[----:B0-----:R-:W-:Y:S02]  /*8bd0*/  IMAD R23, R8, UR5, RZ ;  /* 0x0000000508177c24 */ /* 0x001fe4000f8e02ff */
[----:B------:R-:W-:Y:S01]  /*8be0*/  IMAD R25, R13, UR5, RZ ;  /* 0x000000050d197c24 */ /* 0x000fe2000f8e02ff */
[C-C-:B------:R-:W-:Y:S02]  /*8bf0*/  LOP3.LUT R2, R56.reuse, 0x3e, R28.reuse, 0xfe, !PT ;  /* 0x0000003e38027812 */ /* 0x140fe400078efe1c */
[C-C-:B------:R-:W-:Y:S02]  /*8c00*/  LOP3.LUT R0, R56.reuse, 0x3c, R28.reuse, 0xfe, !PT ;  /* 0x0000003c38007812 */ /* 0x140fe400078efe1c */
[C-C-:B------:R-:W-:Y:S02]  /*8c10*/  LOP3.LUT R3, R56.reuse, 0x3a, R28.reuse, 0xfe, !PT ;  /* 0x0000003a38037812 */ /* 0x140fe400078efe1c */
[C-C-:B------:R-:W-:Y:S02]  /*8c20*/  LOP3.LUT R14, R56.reuse, 0x38, R28.reuse, 0xfe, !PT ;  /* 0x00000038380e7812 */ /* 0x140fe400078efe1c */
[----:B------:R-:W-:-:S02]  /*8c30*/  LOP3.LUT R15, R56, 0x36, R28, 0xfe, !PT ;  /* 0x00000036380f7812 */ /* 0x000fc400078efe1c */
[C-C-:B------:R-:W-:Y:S02]  /*8c40*/  LOP3.LUT R16, R56.reuse, 0x34, R28.reuse, 0xfe, !PT ;  /* 0x0000003438107812 */ /* 0x140fe400078efe1c */
        /* <DEDUP_REMOVED lines=23> */
[----:B------:R-:W-:-:S05]  /*8dc0*/  LOP3.LUT R28, R56, 0x4, R28, 0xfe, !PT ;  /* 0x00000004381c7812 */ /* 0x000fca00078efe1c */
[----:B------:R-:W-:Y:S02]  /*8dd0*/  IMAD R45, R28, UR5, RZ ;  /* 0x000000051c2d7c24 */ /* 0x000fe4000f8e02ff */
[----:B------:R-:W-:Y:S01]  /*8de0*/  IMAD R46, R26, UR5, RZ ;  /* 0x000000051a2e7c24 */ /* 0x000fe2000f8e02ff */
[C---:B--2---:R-:W-:Y:S01]  /*8df0*/  ISETP.GE.AND P0, PT, R10.reuse, UR14, PT ;  /* 0x0000000e0a007c0c */ /* 0x044fe2000bf06270 */
[----:B----4-:R-:W-:-:S03]  /*8e00*/  IMAD R22, R10, UR4, RZ ;  /* 0x000000040a167c24 */ /* 0x010fc6000f8e02ff */
[----:B------:R-:W-:Y:S02]  /*8e10*/  ISETP.LT.AND P1, PT, R8, UR15, !P0 ;  /* 0x0000000f08007c0c */ /* 0x000fe4000c721270 */
[----:B------:R-:W0:Y:S01]  /*8e20*/  LDS.128 R8, [R9+0x2000] ;  /* 0x0020000009087984 */ /* 0x000e220000000c00 */
[C---:B------:R-:W-:Y:S02]  /*8e30*/  IADD3 R12, P2, PT, R22.reuse, UR12, RZ ;  /* 0x0000000c160c7c10 */ /* 0x040fe4000ff5e0ff */
[----:B------:R-:W-:Y:S02]  /*8e40*/  ISETP.LT.AND P4, PT, R13, UR15, !P0 ;  /* 0x0000000f0d007c0c */ /* 0x000fe4000c781270 */
[----:B------:R-:W-:Y:S02]  /*8e50*/  LEA.HI.X.SX32 R13, R22, UR13, 0x1, P2 ;  /* 0x0000000d160d7c11 */ /* 0x000fe400090f0eff */
[-C--:B------:R-:W-:Y:S02]  /*8e60*/  IADD3 R22, P2, PT, R23, R12.reuse, RZ ;  /* 0x0000000c17167210 */ /* 0x080fe40007f5e0ff */
[----:B------:R-:W-:-:S02]  /*8e70*/  IADD3 R24, P3, PT, R25, R12, RZ ;  /* 0x0000000c19187210 */ /* 0x000fc40007f7e0ff */
[-C--:B------:R-:W-:Y:S02]  /*8e80*/  LEA.HI.X.SX32 R23, R23, R13.reuse, 0x1, P2 ;  /* 0x0000000d17177211 */ /* 0x080fe400010f0eff */
[----:B------:R-:W-:Y:S02]  /*8e90*/  LEA.HI.X.SX32 R25, R25, R13, 0x1, P3 ;  /* 0x0000000d19197211 */ /* 0x000fe400018f0eff */
[----:B------:R-:W-:Y:S01]  /*8ea0*/  ISETP.LT.AND P2, PT, R28, UR15, !P0 ;  /* 0x0000000f1c007c0c */ /* 0x000fe2000c741270 */
[----:B------:R1:W-:Y:S04]  /*8eb0*/  @P1 STG.E.U8 desc[UR8][R22.64], R51 ;  /* 0x0000003316001986 */ /* 0x0003e8000c101108 */
[----:B------:R2:W-:Y:S01]  /*8ec0*/  @P4 STG.E.U8 desc[UR8][R24.64], R49 ;  /* 0x0000003118004986 */ /* 0x0005e2000c101108 */
[----:B------:R-:W-:-:S02]  /*8ed0*/  ISETP.LT.AND P4, PT, R26, UR15, !P0 ;  /* 0x0000000f1a007c0c */ /* 0x000fc4000c781270 */
[----:B------:R-:W-:Y:S01]  /*8ee0*/  IADD3 R26, P6, PT, R45, R12, RZ ;  /* 0x0000000c2d1a7210 */ /* 0x000fe20007fde0ff */
[C---:B------:R-:W-:Y:S01]  /*8ef0*/  IMAD R47, R27.reuse, UR5, RZ ;  /* 0x000000051b2f7c24 */ /* 0x040fe2000f8e02ff */
[----:B------:R-:W-:Y:S02]  /*8f00*/  ISETP.LT.AND P3, PT, R27, UR15, !P0 ;  /* 0x0000000f1b007c0c */ /* 0x000fe4000c761270 */
[----:B------:R-:W-:Y:S01]  /*8f10*/  LEA.HI.X.SX32 R27, R45, R13, 0x1, P6 ;  /* 0x0000000d2d1b7211 */ /* 0x000fe200030f0eff */
[C---:B------:R-:W-:Y:S01]  /*8f20*/  IMAD R45, R29.reuse, UR5, RZ ;  /* 0x000000051d2d7c24 */ /* 0x040fe2000f8e02ff */
[----:B-1----:R-:W-:Y:S02]  /*8f30*/  PRMT R51, R6, 0x7770, RZ ;  /* 0x0000777006337816 */ /* 0x002fe400000000ff */
[----:B------:R-:W-:-:S03]  /*8f40*/  ISETP.LT.AND P1, PT, R29, UR15, !P0 ;  /* 0x0000000f1d007c0c */ /* 0x000fc6000c721270 */
[----:B------:R1:W-:Y:S01]  /*8f50*/  @P2 STG.E.U8 desc[UR8][R26.64], R51 ;  /* 0x000000331a002986 */ /* 0x0003e2000c101108 */
[-C--:B--2---:R-:W-:Y:S02]  /*8f60*/  IADD3 R24, P2, PT, R45, R12.reuse, RZ ;  /* 0x0000000c2d187210 */ /* 0x084fe40007f5e0ff */
[-C--:B------:R-:W-:Y:S02]  /*8f70*/  IADD3 R28, P5, PT, R46, R12.reuse, RZ ;  /* 0x0000000c2e1c7210 */ /* 0x080fe40007fbe0ff */
[----:B------:R-:W-:Y:S02]  /*8f80*/  IADD3 R22, P6, PT, R47, R12, RZ ;  /* 0x0000000c2f167210 */ /* 0x000fe40007fde0ff */
[-C--:B------:R-:W-:Y:S02]  /*8f90*/  LEA.HI.X.SX32 R25, R45, R13.reuse, 0x1, P2 ;  /* 0x0000000d2d197211 */ /* 0x080fe400010f0eff */
[C---:B------:R-:W-:Y:S01]  /*8fa0*/  ISETP.LT.AND P2, PT, R44.reuse, UR15, !P0 ;  /* 0x0000000f2c007c0c */ /* 0x040fe2000c741270 */
[----:B------:R-:W-:Y:S01]  /*8fb0*/  IMAD R44, R44, UR5, RZ ;  /* 0x000000052c2c7c24 */ /* 0x000fe2000f8e02ff */
[----:B------:R-:W-:-:S02]  /*8fc0*/  LEA.HI.X.SX32 R29, R46, R13, 0x1, P5 ;  /* 0x0000000d2e1d7211 */ /* 0x000fc400028f0eff */
[----:B------:R-:W-:Y:S02]  /*8fd0*/  PRMT R49, R7, 0x7770, RZ ;  /* 0x0000777007317816 */ /* 0x000fe400000000ff */
[----:B------:R-:W-:Y:S02]  /*8fe0*/  LEA.HI.X.SX32 R23, R47, R13, 0x1, P6 ;  /* 0x0000000d2f177211 */ /* 0x000fe400030f0eff */
[----:B0-----:R-:W-:Y:S02]  /*8ff0*/  PRMT R47, R8, 0x7770, RZ ;  /* 0x00007770082f7816 */ /* 0x001fe400000000ff */
[----:B------:R-:W-:Y:S01]  /*9000*/  PRMT R45, R9, 0x7770, RZ ;  /* 0x00007770092d7816 */ /* 0x000fe200000000ff */
[----:B------:R0:W-:Y:S01]  /*9010*/  @P4 STG.E.U8 desc[UR8][R28.64], R49 ;  /* 0x000000311c004986 */ /* 0x0001e2000c101108 */
[----:B-1----:R-:W-:-:S03]  /*9020*/  IADD3 R26, P6, PT, R44, R12, RZ ;  /* 0x0000000c2c1a7210 */ /* 0x002fc60007fde0ff */
[----:B------:R-:W-:Y:S01]  /*9030*/  @P3 STG.E.U8 desc[UR8][R22.64], R47 ;  /* 0x0000002f16003986 */ /* 0x000fe2000c101108 */
[----:B------:R-:W-:-:S03]  /*9040*/  LEA.HI.X.SX32 R27, R44, R13, 0x1, P6 ;  /* 0x0000000d2c1b7211 */ /* 0x000fc600030f0eff */
[----:B------:R1:W-:Y:S01]  /*9050*/  @P1 STG.E.U8 desc[UR8][R24.64], R45 ;  /* 0x0000002d18001986 */ /* 0x0003e2000c101108 */
[C---:B------:R-:W-:Y:S01]  /*9060*/  ISETP.LT.AND P1, PT, R41.reuse, UR15, !P0 ;  /* 0x0000000f29007c0c */ /* 0x040fe2000c721270 */
[----:B------:R-:W-:Y:S01]  /*9070*/  IMAD R41, R41, UR5, RZ ;  /* 0x0000000529297c24 */ /* 0x000fe2000f8e02ff */
[----:B0-----:R-:W-:Y:S02]  /*9080*/  PRMT R49, R10, 0x7770, RZ ;  /* 0x000077700a317816 */ /* 0x001fe400000000ff */
[C---:B------:R-:W-:Y:S01]  /*9090*/  ISETP.LT.AND P4, PT, R43.reuse, UR15, !P0 ;  /* 0x0000000f2b007c0c */ /* 0x040fe2000c781270 */
[----:B------:R-:W-:Y:S01]  /*90a0*/  IMAD R43, R43, UR5, RZ ;  /* 0x000000052b2b7c24 */ /* 0x000fe2000f8e02ff */
[C---:B------:R-:W-:Y:S01]  /*90b0*/  ISETP.LT.AND P3, PT, R42.reuse, UR15, !P0 ;  /* 0x0000000f2a007c0c */ /* 0x040fe2000c761270 */
[----:B------:R-:W-:Y:S01]  /*90c0*/  IMAD R42, R42, UR5, RZ ;  /* 0x000000052a2a7c24 */ /* 0x000fe2000f8e02ff */
[----:B------:R0:W-:Y:S01]  /*90d0*/  @P2 STG.E.U8 desc[UR8][R26.64], R49 ;  /* 0x000000311a002986 */ /* 0x0001e2000c101108 */
[----:B-1----:R-:W-:-:S02]  /*90e0*/  IADD3 R24, P2, PT, R41, R12, RZ ;  /* 0x0000000c29187210 */ /* 0x002fc40007f5e0ff */
[-C--:B------:R-:W-:Y:S02]  /*90f0*/  IADD3 R28, P5, PT, R43, R12.reuse, RZ ;  /* 0x0000000c2b1c7210 */ /* 0x080fe40007fbe0ff */
[----:B------:R-:W-:Y:S02]  /*9100*/  IADD3 R22, P6, PT, R42, R12, RZ ;  /* 0x0000000c2a167210 */ /* 0x000fe40007fde0ff */
[-C--:B------:R-:W-:Y:S02]  /*9110*/  LEA.HI.X.SX32 R25, R41, R13.reuse, 0x1, P2 ;  /* 0x0000000d29197211 */ /* 0x080fe400010f0eff */
[C---:B------:R-:W-:Y:S01]  /*9120*/  ISETP.LT.AND P2, PT, R40.reuse, UR15, !P0 ;  /* 0x0000000f28007c0c */ /* 0x040fe2000c741270 */
[----:B------:R-:W-:Y:S01]  /*9130*/  IMAD R40, R40, UR5, RZ ;  /* 0x0000000528287c24 */ /* 0x000fe2000f8e02ff */
[----:B------:R-:W-:Y:S02]  /*9140*/  LEA.HI.X.SX32 R29, R43, R13, 0x1, P5 ;  /* 0x0000000d2b1d7211 */ /* 0x000fe400028f0eff */
[----:B------:R-:W-:-:S02]  /*9150*/  PRMT R47, R11, 0x7770, RZ ;  /* 0x000077700b2f7816 */ /* 0x000fc400000000ff */
[----:B------:R-:W-:Y:S02]  /*9160*/  LEA.HI.X.SX32 R23, R42, R13, 0x1, P6 ;  /* 0x0000000d2a177211 */ /* 0x000fe400030f0eff */
[----:B------:R-:W-:Y:S02]  /*9170*/  PRMT R45, R4, 0x7771, RZ ;  /* 0x00007771042d7816 */ /* 0x000fe400000000ff */
[----:B------:R-:W-:Y:S01]  /*9180*/  PRMT R43, R5, 0x7771, RZ ;  /* 0x00007771052b7816 */ /* 0x000fe200000000ff */
[----:B------:R1:W-:Y:S01]  /*9190*/  @P4 STG.E.U8 desc[UR8][R28.64], R47 ;  /* 0x0000002f1c004986 */ /* 0x0003e2000c101108 */
[----:B0-----:R-:W-:-:S03]  /*91a0*/  IADD3 R26, P6, PT, R40, R12, RZ ;  /* 0x0000000c281a7210 */ /* 0x001fc60007fde0ff */
[----:B------:R-:W-:Y:S01]  /*91b0*/  @P3 STG.E.U8 desc[UR8][R22.64], R45 ;  /* 0x0000002d16003986 */ /* 0x000fe2000c101108 */
[----:B------:R-:W-:Y:S02]  /*91c0*/  LEA.HI.X.SX32 R27, R40, R13, 0x1, P6 ;  /* 0x0000000d281b7211 */ /* 0x000fe400030f0eff */
[----:B------:R-:W-:Y:S01]  /*91d0*/  PRMT R41, R6, 0x7771, RZ ;  /* 0x0000777106297816 */ /* 0x000fe200000000ff */
[----:B------:R0:W-:Y:S01]  /*91e0*/  @P1 STG.E.U8 desc[UR8][R24.64], R43 ;  /* 0x0000002b18001986 */ /* 0x0001e2000c101108 */
[C---:B------:R-:W-:Y:S01]  /*91f0*/  ISETP.LT.AND P1, PT, R37.reuse, UR15, !P0 ;  /* 0x0000000f25007c0c */ /* 0x040fe2000c721270 */
[----:B------:R-:W-:Y:S01]  /*9200*/  IMAD R37, R37, UR5, RZ ;  /* 0x0000000525257c24 */ /* 0x000fe2000f8e02ff */
[C---:B------:R-:W-:Y:S01]  /*9210*/  ISETP.LT.AND P4, PT, R39.reuse, UR15, !P0 ;  /* 0x0000000f27007c0c */ /* 0x040fe2000c781270 */
[----:B------:R-:W-:Y:S01]  /*9220*/  IMAD R39, R39, UR5, RZ ;  /* 0x0000000527277c24 */ /* 0x000fe2000f8e02ff */
[C---:B------:R-:W-:Y:S01]  /*9230*/  ISETP.LT.AND P3, PT, R38.reuse, UR15, !P0 ;  /* 0x0000000f26007c0c */ /* 0x040fe2000c761270 */
[----:B------:R-:W-:Y:S01]  /*9240*/  IMAD R38, R38, UR5, RZ ;  /* 0x0000000526267c24 */ /* 0x000fe2000f8e02ff */
[----:B------:R2:W-:Y:S02]  /*9250*/  @P2 STG.E.U8 desc[UR8][R26.64], R41 ;  /* 0x000000291a002986 */ /* 0x0005e4000c101108 */
[----:B-1----:R-:W-:-:S02]  /*9260*/  IADD3 R28, P5, PT, R39, R12, RZ ;  /* 0x0000000c271c7210 */ /* 0x002fc40007fbe0ff */
[CC--:B0-----:R-:W-:Y:S02]  /*9270*/  IADD3 R24, P2, PT, R37.reuse, R12.reuse, RZ ;  /* 0x0000000c25187210 */ /* 0x0c1fe40007f5e0ff */
        /* <DEDUP_REMOVED lines=10> */
[----:B--2---:R-:W-:-:S03]  /*9320*/  IADD3 R26, P6, PT, R36, R12, RZ ;  /* 0x0000000c241a7210 */ /* 0x004fc60007fde0ff */
        /* <DEDUP_REMOVED lines=11> */
[----:B0-----:R-:W-:-:S02]  /*93e0*/  IADD3 R28, P5, PT, R35, R12, RZ ;  /* 0x0000000c231c7210 */ /* 0x001fc40007fbe0ff */
[CC--:B-1----:R-:W-:Y:S02]  /*93f0*/  IADD3 R24, P2, PT, R33.reuse, R12.reuse, RZ ;  /* 0x0000000c21187210 */ /* 0x0c2fe40007f5e0ff */
[----:B------:R-:W-:Y:S02]  /*9400*/  IADD3 R22, P6, PT, R34, R12, RZ ;  /* 0x0000000c22167210 */ /* 0x000fe40007fde0ff */
[-C--:B------:R-:W-:Y:S02]  /*9410*/  LEA.HI.X.SX32 R25, R33, R13.reuse, 0x1, P2 ;  /* 0x0000000d21197211 */ /* 0x080fe400010f0eff */
[C---:B------:R-:W-:Y:S01]  /*9420*/  ISETP.LT.AND P2, PT, R32.reuse, UR15, !P0 ;  /* 0x0000000f20007c0c */ /* 0x040fe2000c741270 */
[----:B------:R-:W-:Y:S01]  /*9430*/  IMAD R32, R32, UR5, RZ ;  /* 0x0000000520207c24 */ /* 0x000fe2000f8e02ff */
[----:B------:R-:W-:Y:S02]  /*9440*/  LEA.HI.X.SX32 R29, R35, R13, 0x1, P5 ;  /* 0x0000000d231d7211 */ /* 0x000fe400028f0eff */
[----:B------:R-:W-:-:S02]  /*9450*/  PRMT R39, R11, 0x7771, RZ ;  /* 0x000077710b277816 */ /* 0x000fc400000000ff */
[-C--:B------:R-:W-:Y:S02]  /*9460*/  LEA.HI.X.SX32 R23, R34, R13.reuse, 0x1, P6 ;  /* 0x0000000d22177211 */ /* 0x080fe400030f0eff */
[----:B------:R-:W-:Y:S02]  /*9470*/  PRMT R37, R4, 0x7772, RZ ;  /* 0x0000777204257816 */ /* 0x000fe400000000ff */
[----:B------:R-:W-:Y:S01]  /*9480*/  PRMT R35, R5, 0x7772, RZ ;  /* 0x0000777205237816 */ /* 0x000fe200000000ff */
[----:B------:R0:W-:Y:S01]  /*9490*/  @P4 STG.E.U8 desc[UR8][R28.64], R39 ;  /* 0x000000271c004986 */ /* 0x0001e2000c101108 */
[C---:B--2---:R-:W-:Y:S02]  /*94a0*/  IADD3 R26, P6, PT, R32.reuse, R12, RZ ;  /* 0x0000000c201a7210 */ /* 0x044fe40007fde0ff */
[C---:B------:R-:W-:Y:S01]  /*94b0*/  ISETP.LT.AND P4, PT, R31.reuse, UR15, !P0 ;  /* 0x0000000f1f007c0c */ /* 0x040fe2000c781270 */
[----:B------:R1:W-:Y:S01]  /*94c0*/  @P3 STG.E.U8 desc[UR8][R22.64], R37 ;  /* 0x0000002516003986 */ /* 0x0003e2000c101108 */
[----:B------:R-:W-:Y:S01]  /*94d0*/  IMAD R31, R31, UR5, RZ ;  /* 0x000000051f1f7c24 */ /* 0x000fe2000f8e02ff */
[----:B------:R-:W-:-:S02]  /*94e0*/  LEA.HI.X.SX32 R27, R32, R13, 0x1, P6 ;  /* 0x0000000d201b7211 */ /* 0x000fc400030f0eff */
[----:B------:R2:W-:Y:S01]  /*94f0*/  @P1 STG.E.U8 desc[UR8][R24.64], R35 ;  /* 0x0000002318001986 */ /* 0x0005e2000c101108 */
[C---:B------:R-:W-:Y:S01]  /*9500*/  ISETP.LT.AND P1, PT, R21.reuse, UR15, !P0 ;  /* 0x0000000f15007c0c */ /* 0x040fe2000c721270 */
[----:B------:R-:W-:Y:S01]  /*9510*/  IMAD R21, R21, UR5, RZ ;  /* 0x0000000515157c24 */ /* 0x000fe2000f8e02ff */
[----:B------:R-:W-:Y:S02]  /*9520*/  PRMT R33, R6, 0x7772, RZ ;  /* 0x0000777206217816 */ /* 0x000fe400000000ff */
[C---:B------:R-:W-:Y:S01]  /*9530*/  ISETP.LT.AND P3, PT, R30.reuse, UR15, !P0 ;  /* 0x0000000f1e007c0c */ /* 0x040fe2000c761270 */
[----:B------:R-:W-:Y:S01]  /*9540*/  IMAD R30, R30, UR5, RZ ;  /* 0x000000051e1e7c24 */ /* 0x000fe2000f8e02ff */
[-C--:B0-----:R-:W-:Y:S01]  /*9550*/  IADD3 R28, P5, PT, R31, R12.reuse, RZ ;  /* 0x0000000c1f1c7210 */ /* 0x081fe20007fbe0ff */
[----:B------:R0:W-:Y:S03]  /*9560*/  @P2 STG.E.U8 desc[UR8][R26.64], R33 ;  /* 0x000000211a002986 */ /* 0x0001e6000c101108 */
[----:B-1----:R-:W-:-:S02]  /*9570*/  IADD3 R22, P6, PT, R30, R12, RZ ;  /* 0x0000000c1e167210 */ /* 0x002fc40007fde0ff */
[----:B--2---:R-:W-:Y:S02]  /*9580*/  IADD3 R24, P2, PT, R21, R12, RZ ;  /* 0x0000000c15187210 */ /* 0x004fe40007f5e0ff */
[-C--:B------:R-:W-:Y:S02]  /*9590*/  LEA.HI.X.SX32 R29, R31, R13.reuse, 0x1, P5 ;  /* 0x0000000d1f1d7211 */ /* 0x080fe400028f0eff */
[----:B------:R-:W-:Y:S02]  /*95a0*/  PRMT R31, R7, 0x7772, RZ ;  /* 0x00007772071f7816 */ /* 0x000fe400000000ff */
[-C--:B------:R-:W-:Y:S01]  /*95b0*/  LEA.HI.X.SX32 R25, R21, R13.reuse, 0x1, P2 ;  /* 0x0000000d15197211 */ /* 0x080fe200010f0eff */
[----:B------:R-:W-:Y:S01]  /*95c0*/  IMAD R21, R20, UR5, RZ ;  /* 0x0000000514157c24 */ /* 0x000fe2000f8e02ff */
[----:B------:R-:W-:Y:S02]  /*95d0*/  LEA.HI.X.SX32 R23, R30, R13, 0x1, P6 ;  /* 0x0000000d1e177211 */ /* 0x000fe400030f0eff */
[----:B------:R-:W-:-:S02]  /*95e0*/  PRMT R37, R8, 0x7772, RZ ;  /* 0x0000777208257816 */ /* 0x000fc400000000ff */
[----:B------:R-:W-:Y:S02]  /*95f0*/  PRMT R35, R9, 0x7772, RZ ;  /* 0x0000777209237816 */ /* 0x000fe400000000ff */
[----:B------:R-:W-:Y:S01]  /*9600*/  ISETP.LT.AND P2, PT, R20, UR15, !P0 ;  /* 0x0000000f14007c0c */ /* 0x000fe2000c741270 */
[----:B------:R-:W-:Y:S01]  /*9610*/  @P4 STG.E.U8 desc[UR8][R28.64], R31 ;  /* 0x0000001f1c004986 */ /* 0x000fe2000c101108 */
[----:B------:R-:W-:-:S03]  /*9620*/  IADD3 R20, P5, PT, R21, R12, RZ ;  /* 0x0000000c15147210 */ /* 0x000fc60007fbe0ff */
[----:B------:R1:W-:Y:S01]  /*9630*/  @P3 STG.E.U8 desc[UR8][R22.64], R37 ;  /* 0x0000002516003986 */ /* 0x0003e2000c101108 */
[----:B0-----:R-:W-:-:S03]  /*9640*/  IMAD R26, R18, UR5, RZ ;  /* 0x00000005121a7c24 */ /* 0x001fc6000f8e02ff */
[----:B------:R0:W-:Y:S01]  /*9650*/  @P1 STG.E.U8 desc[UR8][R24.64], R35 ;  /* 0x0000002318001986 */ /* 0x0001e2000c101108 */
[C---:B------:R-:W-:Y:S01]  /*9660*/  ISETP.LT.AND P1, PT, R19.reuse, UR15, !P0 ;  /* 0x0000000f13007c0c */ /* 0x040fe2000c721270 */
[----:B------:R-:W-:Y:S01]  /*9670*/  IMAD R19, R19, UR5, RZ ;  /* 0x0000000513137c24 */ /* 0x000fe2000f8e02ff */
[C---:B------:R-:W-:Y:S01]  /*9680*/  ISETP.LT.AND P4, PT, R17.reuse, UR15, !P0 ;  /* 0x0000000f11007c0c */ /* 0x040fe2000c781270 */
[----:B------:R-:W-:Y:S01]  /*9690*/  IMAD R17, R17, UR5, RZ ;  /* 0x0000000511117c24 */ /* 0x000fe2000f8e02ff */
[----:B------:R-:W-:Y:S02]  /*96a0*/  LEA.HI.X.SX32 R21, R21, R13, 0x1, P5 ;  /* 0x0000000d15157211 */ /* 0x000fe400028f0eff */
[----:B------:R-:W-:Y:S02]  /*96b0*/  PRMT R33, R10, 0x7772, RZ ;  /* 0x000077720a217816 */ /* 0x000fe400000000ff */
[----:B------:R-:W-:Y:S02]  /*96c0*/  ISETP.LT.AND P3, PT, R18, UR15, !P0 ;  /* 0x0000000f12007c0c */ /* 0x000fe4000c761270 */
[-C--:B------:R-:W-:Y:S01]  /*96d0*/  IADD3 R18, P6, PT, R19, R12.reuse, RZ ;  /* 0x0000000c13127210 */ /* 0x080fe20007fde0ff */
[----:B------:R2:W-:Y:S01]  /*96e0*/  @P2 STG.E.U8 desc[UR8][R20.64], R33 ;  /* 0x0000002114002986 */ /* 0x0005e2000c101108 */
[----:B-1----:R-:W-:-:S02]  /*96f0*/  IADD3 R22, P5, PT, R26, R12, RZ ;  /* 0x0000000c1a167210 */ /* 0x002fc40007fbe0ff */
[----:B0-----:R-:W-:Y:S02]  /*9700*/  IADD3 R24, P2, PT, R17, R12, RZ ;  /* 0x0000000c11187210 */ /* 0x001fe40007f5e0ff */
[-C--:B------:R-:W-:Y:S02]  /*9710*/  LEA.HI.X.SX32 R19, R19, R13.reuse, 0x1, P6 ;  /* 0x0000000d13137211 */ /* 0x080fe400030f0eff */
[----:B------:R-:W-:Y:S02]  /*9720*/  PRMT R31, R11, 0x7772, RZ ;  /* 0x000077720b1f7816 */ /* 0x000fe400000000ff */
[-C--:B------:R-:W-:Y:S02]  /*9730*/  LEA.HI.X.SX32 R23, R26, R13.reuse, 0x1, P5 ;  /* 0x0000000d1a177211 */ /* 0x080fe400028f0eff */
[----:B------:R-:W-:Y:S02]  /*9740*/  PRMT R29, R4, 0x7773, RZ ;  /* 0x00007773041d7816 */ /* 0x000fe400000000ff */
[----:B------:R-:W-:-:S02]  /*9750*/  LEA.HI.X.SX32 R25, R17, R13, 0x1, P2 ;  /* 0x0000000d11197211 */ /* 0x000fc400010f0eff */
[----:B------:R-:W-:Y:S01]  /*9760*/  PRMT R27, R5, 0x7773, RZ ;  /* 0x00007773051b7816 */ /* 0x000fe200000000ff */
[----:B------:R0:W-:Y:S01]  /*9770*/  @P1 STG.E.U8 desc[UR8][R18.64], R31 ;  /* 0x0000001f12001986 */ /* 0x0001e2000c101108 */
[----:B------:R-:W-:-:S03]  /*9780*/  IMAD R5, R16, UR5, RZ ;  /* 0x0000000510057c24 */ /* 0x000fc6000f8e02ff */
[----:B------:R1:W-:Y:S04]  /*9790*/  @P3 STG.E.U8 desc[UR8][R22.64], R29 ;  /* 0x0000001d16003986 */ /* 0x0003e8000c101108 */
[----:B------:R3:W-:Y:S01]  /*97a0*/  @P4 STG.E.U8 desc[UR8][R24.64], R27 ;  /* 0x0000001b18004986 */ /* 0x0007e2000c101108 */
[C---:B------:R-:W-:Y:S01]  /*97b0*/  ISETP.LT.AND P4, PT, R15.reuse, UR15, !P0 ;  /* 0x0000000f0f007c0c */ /* 0x040fe2000c781270 */
[----:B------:R-:W-:Y:S01]  /*97c0*/  IMAD R15, R15, UR5, RZ ;  /* 0x000000050f0f7c24 */ /* 0x000fe2000f8e02ff */
[C---:B------:R-:W-:Y:S01]  /*97d0*/  ISETP.LT.AND P3, PT, R14.reuse, UR15, !P0 ;  /* 0x0000000f0e007c0c */ /* 0x040fe2000c761270 */
[----:B------:R-:W-:Y:S01]  /*97e0*/  IMAD R17, R14, UR5, RZ ;  /* 0x000000050e117c24 */ /* 0x000fe2000f8e02ff */
[-C--:B------:R-:W-:Y:S01]  /*97f0*/  IADD3 R4, P6, PT, R5, R12.reuse, RZ ;  /* 0x0000000c05047210 */ /* 0x080fe20007fde0ff */
[----:B--2---:R-:W-:Y:S01]  /*9800*/  IMAD R21, R3, UR5, RZ ;  /* 0x0000000503157c24 */ /* 0x004fe2000f8e02ff */
[----:B------:R-:W-:Y:S01]  /*9810*/  IADD3 R14, P1, PT, R15, R12, RZ ;  /* 0x0000000c0f0e7210 */ /* 0x000fe20007f3e0ff */
[----:B------:R-:W-:Y:S01]  /*9820*/  IMAD R26, R0, UR5, RZ ;  /* 0x00000005001a7c24 */ /* 0x000fe2000f8e02ff */
[----:B------:R-:W-:-:S02]  /*9830*/  ISETP.LT.AND P5, PT, R16, UR15, !P0 ;  /* 0x0000000f10007c0c */ /* 0x000fc4000c7a1270 */
[-C--:B------:R-:W-:Y:S02]  /*9840*/  LEA.HI.X.SX32 R5, R5, R13.reuse, 0x1, P6 ;  /* 0x0000000d05057211 */ /* 0x080fe400030f0eff */
[-C--:B------:R-:W-:Y:S02]  /*9850*/  IADD3 R16, P2, PT, R17, R12.reuse, RZ ;  /* 0x0000000c11107210 */ /* 0x080fe40007f5e0ff */
[-C--:B0-----:R-:W-:Y:S02]  /*9860*/  IADD3 R18, P6, PT, R21, R12.reuse, RZ ;  /* 0x0000000c15127210 */ /* 0x081fe40007fde0ff */
[-C--:B------:R-:W-:Y:S02]  /*9870*/  LEA.HI.X.SX32 R15, R15, R13.reuse, 0x1, P1 ;  /* 0x0000000d0f0f7211 */ /* 0x080fe400008f0eff */
[----:B------:R-:W-:Y:S02]  /*9880*/  IADD3 R20, P1, PT, R26, R12, RZ ;  /* 0x0000000c1a147210 */ /* 0x000fe40007f3e0ff */
[----:B------:R-:W-:-:S02]  /*9890*/  LEA.HI.X.SX32 R17, R17, R13, 0x1, P2 ;  /* 0x0000000d11117211 */ /* 0x000fc400010f0eff */
[-C--:B------:R-:W-:Y:S02]  /*98a0*/  LEA.HI.X.SX32 R19, R21, R13.reuse, 0x1, P6 ;  /* 0x0000000d15137211 */ /* 0x080fe400030f0eff */
[----:B------:R-:W-:Y:S02]  /*98b0*/  ISETP.LT.AND P2, PT, R3, UR15, !P0 ;  /* 0x0000000f03007c0c */ /* 0x000fe4000c741270 */
[----:B------:R-:W-:Y:S02]  /*98c0*/  LEA.HI.X.SX32 R21, R26, R13, 0x1, P1 ;  /* 0x0000000d1a157211 */ /* 0x000fe400008f0eff */
[----:B------:R-:W-:Y:S02]  /*98d0*/  ISETP.LT.AND P1, PT, R0, UR15, !P0 ;  /* 0x0000000f00007c0c */ /* 0x000fe4000c721270 */
[----:B------:R-:W-:Y:S02]  /*98e0*/  ISETP.LT.AND P0, PT, R2, UR15, !P0 ;  /* 0x0000000f02007c0c */ /* 0x000fe4000c701270 */
[----:B------:R-:W-:-:S02]  /*98f0*/  PRMT R3, R6, 0x7773, RZ ;  /* 0x0000777306037816 */ /* 0x000fc400000000ff */
[----:B------:R-:W-:Y:S01]  /*9900*/  PRMT R7, R7, 0x7773, RZ ;  /* 0x0000777307077816 */ /* 0x000fe200000000ff */
[----:B-1----:R-:W-:Y:S01]  /*9910*/  IMAD R22, R2, UR5, RZ ;  /* 0x0000000502167c24 */ /* 0x002fe2000f8e02ff */
[----:B---3--:R-:W-:Y:S02]  /*9920*/  PRMT R25, R8, 0x7773, RZ ;  /* 0x0000777308197816 */ /* 0x008fe400000000ff */
[----:B------:R-:W-:Y:S01]  /*9930*/  PRMT R23, R9, 0x7773, RZ ;  /* 0x0000777309177816 */ /* 0x000fe200000000ff */
[----:B------:R0:W-:Y:S01]  /*9940*/  @P5 STG.E.U8 desc[UR8][R4.64], R3 ;  /* 0x0000000304005986 */ /* 0x0001e2000c101108 */
[----:B------:R-:W-:-:S03]  /*9950*/  PRMT R9, R10, 0x7773, RZ ;  /* 0x000077730a097816 */ /* 0x000fc600000000ff */
[----:B------:R0:W-:Y:S01]  /*9960*/  @P4 STG.E.U8 desc[UR8][R14.64], R7 ;  /* 0x000000070e004986 */ /* 0x0001e2000c101108 */
[----:B------:R-:W-:-:S03]  /*9970*/  IADD3 R12, P6, PT, R22, R12, RZ ;  /* 0x0000000c160c7210 */ /* 0x000fc60007fde0ff */
[----:B------:R0:W-:Y:S04]  /*9980*/  @P3 STG.E.U8 desc[UR8][R16.64], R25 ;  /* 0x0000001910003986 */ /* 0x0001e8000c101108 */
[----:B------:R0:W-:Y:S01]  /*9990*/  @P2 STG.E.U8 desc[UR8][R18.64], R23 ;  /* 0x0000001712002986 */ /* 0x0001e2000c101108 */
[----:B------:R-:W-:-:S03]  /*99a0*/  LEA.HI.X.SX32 R13, R22, R13, 0x1, P6 ;  /* 0x0000000d160d7211 */ /* 0x000fc600030f0eff */
[----:B------:R0:W-:Y:S01]  /*99b0*/  @P1 STG.E.U8 desc[UR8][R20.64], R9 ;  /* 0x0000000914001986 */ /* 0x0001e2000c101108 */
[----:B------:R-:W-:Y:S01]  /*99c0*/  PRMT R11, R11, 0x7773, RZ ;  /* 0x000077730b0b7816 */ /* 0x000fe200000000ff */
[----:B------:R-:W-:Y:S06]  /*99d0*/  @!P0 EXIT ;  /* 0x000000000000894d */ /* 0x000fec0003800000 */
[----:B------:R-:W-:Y:S01]  /*99e0*/  STG.E.U8 desc[UR8][R12.64], R11 ;  /* 0x0000000b0c007986 */ /* 0x000fe2000c101108 */
[----:B------:R-:W-:Y:S05]  /*99f0*/  EXIT ;  /* 0x000000000000794d */ /* 0x000fea0003800000 */
.L_x_2:
[----:B------:R-:W-:-:S00]  /*9a00*/  BRA `(.L_x_2) ;  /* 0xfffffffc00fc7947 */ /* 0x000fc0000383ffff */
[----:B------:R-:W-:-:S00]  /*9a10*/  NOP ;  /* 0x0000000000007918 */ /* 0x000fc00000000000 */
        /* <DEDUP_REMOVED lines=14> */
.L_x_3:


//--------------------- .nv.shared.matmul_kernel  --------------------------
	.section	.nv.shared.matmul_kernel,"aw",@nobits
	.sectionflags	@""
	.align	16
	.zero		1024


//--------------------- .nv.shared.reserved.0     --------------------------
	.section	.nv.shared.reserved.0,"aw",@nobits
	.weak		__nv_reservedSMEM_offset_0_alias
	.size		__nv_reservedSMEM_offset_0_alias, 0, 64
	.other		__nv_reservedSMEM_offset_0_alias,@"STO_CUDA_RESERVED_SHARED STV_DEFAULT"
__nv_reservedSMEM_offset_0_alias:
	.zero		0
	.zero		64


//--------------------- .nv.constant0.matmul_kernel --------------------------
	.section	.nv.constant0.matmul_kernel,"a",@progbits
	.sectionflags	@""
	.align	4
.nv.constant0.matmul_kernel:
	.zero		976


//--------------------- SYMBOLS --------------------------

	.type		.nv.reservedSmem.offset0,@object
	.size		.nv.reservedSmem.offset0,0x4
	.type		.nv.reservedSmem.cap,@object
	.size		.nv.reservedSmem.cap,0x4
